	.target	sm_90a

	.elftype	@"ET_EXEC"


//--------------------- .note.nv.tkinfo           --------------------------
	.section	.note.nv.tkinfo,"",@"SHT_NOTE"
	.sectionflags	@"SHF_NOTE_NV_TKINFO"
	.tkinfo
        /*0018*/ 	.word	0x00000002
        /*0030*/ 	.string	""
        /*0030*/ 	.string	"ptxas"
        /*0030*/ 	.string	"Cuda compilation tools, release 13.0, V13.0.88"
        /*0030*/ 	.string	"Build cuda_13.0.r13.0/compiler.36424714_0"
        /*0030*/ 	.string	"-arch sm_90a -m 64 "



//--------------------- .note.nv.cuinfo           --------------------------
	.section	.note.nv.cuinfo,"",@"SHT_NOTE"
	.sectionflags	@"SHF_NOTE_NV_CUINFO"
        /*0018*/ 	.short	0x0002
        /*001a*/ 	.short	0x005a
        /*001c*/ 	.short	0x0082
	.zero		2


//--------------------- .nv.info                  --------------------------
	.section	.nv.info,"",@"SHT_CUDA_INFO"
	.align	4


	//----- nvinfo : EIATTR_REGCOUNT
	.align		4
        /*0000*/ 	.byte	0x04, 0x2f
        /*0002*/ 	.short	(.L_12 - .L_11)
	.align		4
.L_11:
        /*0004*/ 	.word	index@(_ZN7cutlass13device_kernelINS_4gemm6kernel13GemmUniversalIN4cute5tupleIJiiiiEEENS1_10collective13CollectiveMmaINS1_37MainloopSm90TmaGmmaWarpSpecializedFP8ILi28ENS5_IJNS4_1CILi1EEESB_SB_EEENS1_35KernelTmaWarpSpecializedCooperativeEEENS5_IJNSA_ILi128EEESF_NSA_ILi32EEEEEENS_12float_e4m3_tENS5_IJlSB_lEEESI_SJ_NS4_8TiledMMAINS4_8MMA_AtomIJNS4_4SM904GMMA31MMA_64x128x32_F32E4M3E4M3_SS_TNILNSN_7ScaleInE1ELSP_1EEEEEENS4_6LayoutINS5_IJNSA_ILi2EEESB_SB_EEENS5_IJSB_NSA_ILi0EEESV_EEEEENS5_IJNS4_10UnderscoreESY_SY_EEEEENS4_13SM90_TMA_LOADENS4_14ComposedLayoutINS4_7SwizzleILi1ELi4ELi3EEENS4_18smem_ptr_flag_bitsILi8EEENSS_INS5_IJNSA_ILi8EEESG_EEENS5_IJSG_SB_EEEEEEEvNS4_8identityES11_S1B_vS1C_EENS_8epilogue10collective6detail29Sm90TmaWarpSpecializedAdapterINS1F_15DefaultEpilogueISI_SJ_SJ_NS1E_6thread17LinearCombinationISI_Li1EffLNS1J_9ScaleType4KindE0ELNS_15FloatRoundStyleE2ESI_EENS1_15EpilogueDefaultEEEEEvvEEEEvNT_6ParamsE)
        /*0008*/ 	.word	0x000000a8


	//----- nvinfo : EIATTR_FRAME_SIZE
	.align		4
.L_12:
        /*000c*/ 	.byte	0x04, 0x11
        /*000e*/ 	.short	(.L_14 - .L_13)
	.align		4
.L_13:
        /*0010*/ 	.word	index@(_ZN7cutlass13device_kernelINS_4gemm6kernel13GemmUniversalIN4cute5tupleIJiiiiEEENS1_10collective13CollectiveMmaINS1_37MainloopSm90TmaGmmaWarpSpecializedFP8ILi28ENS5_IJNS4_1CILi1EEESB_SB_EEENS1_35KernelTmaWarpSpecializedCooperativeEEENS5_IJNSA_ILi128EEESF_NSA_ILi32EEEEEENS_12float_e4m3_tENS5_IJlSB_lEEESI_SJ_NS4_8TiledMMAINS4_8MMA_AtomIJNS4_4SM904GMMA31MMA_64x128x32_F32E4M3E4M3_SS_TNILNSN_7ScaleInE1ELSP_1EEEEEENS4_6LayoutINS5_IJNSA_ILi2EEESB_SB_EEENS5_IJSB_NSA_ILi0EEESV_EEEEENS5_IJNS4_10UnderscoreESY_SY_EEEEENS4_13SM90_TMA_LOADENS4_14ComposedLayoutINS4_7SwizzleILi1ELi4ELi3EEENS4_18smem_ptr_flag_bitsILi8EEENSS_INS5_IJNSA_ILi8EEESG_EEENS5_IJSG_SB_EEEEEEEvNS4_8identityES11_S1B_vS1C_EENS_8epilogue10collective6detail29Sm90TmaWarpSpecializedAdapterINS1F_15DefaultEpilogueISI_SJ_SJ_NS1E_6thread17LinearCombinationISI_Li1EffLNS1J_9ScaleType4KindE0ELNS_15FloatRoundStyleE2ESI_EENS1_15EpilogueDefaultEEEEEvvEEEEvNT_6ParamsE)
        /*0014*/ 	.word	0x00000000


	//----- nvinfo : EIATTR_MIN_STACK_SIZE
	.align		4
.L_14:
        /*0018*/ 	.byte	0x04, 0x12
        /*001a*/ 	.short	(.L_16 - .L_15)
	.align		4
.L_15:
        /*001c*/ 	.word	index@(_ZN7cutlass13device_kernelINS_4gemm6kernel13GemmUniversalIN4cute5tupleIJiiiiEEENS1_10collective13CollectiveMmaINS1_37MainloopSm90TmaGmmaWarpSpecializedFP8ILi28ENS5_IJNS4_1CILi1EEESB_SB_EEENS1_35KernelTmaWarpSpecializedCooperativeEEENS5_IJNSA_ILi128EEESF_NSA_ILi32EEEEEENS_12float_e4m3_tENS5_IJlSB_lEEESI_SJ_NS4_8TiledMMAINS4_8MMA_AtomIJNS4_4SM904GMMA31MMA_64x128x32_F32E4M3E4M3_SS_TNILNSN_7ScaleInE1ELSP_1EEEEEENS4_6LayoutINS5_IJNSA_ILi2EEESB_SB_EEENS5_IJSB_NSA_ILi0EEESV_EEEEENS5_IJNS4_10UnderscoreESY_SY_EEEEENS4_13SM90_TMA_LOADENS4_14ComposedLayoutINS4_7SwizzleILi1ELi4ELi3EEENS4_18smem_ptr_flag_bitsILi8EEENSS_INS5_IJNSA_ILi8EEESG_EEENS5_IJSG_SB_EEEEEEEvNS4_8identityES11_S1B_vS1C_EENS_8epilogue10collective6detail29Sm90TmaWarpSpecializedAdapterINS1F_15DefaultEpilogueISI_SJ_SJ_NS1E_6thread17LinearCombinationISI_Li1EffLNS1J_9ScaleType4KindE0ELNS_15FloatRoundStyleE2ESI_EENS1_15EpilogueDefaultEEEEEvvEEEEvNT_6ParamsE)
        /*0020*/ 	.word	0x00000000
.L_16:


//--------------------- .nv.compat                --------------------------
	.section	.nv.compat,"",@"SHT_CUDA_COMPAT_INFO"
	.align	4
        /*0000*/ 	.byte	0x02, 0x09, 0x01, 0x00, 0x02, 0x02, 0x04, 0x00, 0x02, 0x05, 0x05, 0x00, 0x03, 0x07, 0x01, 0x01
        /*0010*/ 	.byte	0x02, 0x03, 0x01, 0x00, 0x02, 0x06, 0x01, 0x00, 0x04, 0x0b, 0x08, 0x00, 0x00, 0x00, 0x00, 0x00
        /*0020*/ 	.byte	0x00, 0x00, 0x00, 0x00


//--------------------- .nv.info._ZN7cutlass13device_kernelINS_4gemm6kernel13GemmUniversalIN4cute5tupleIJiiiiEEENS1_10collective13CollectiveMmaINS1_37MainloopSm90TmaGmmaWarpSpecializedFP8ILi28ENS5_IJNS4_1CILi1EEESB_SB_EEENS1_35KernelTmaWarpSpecializedCooperativeEEENS5_IJNSA_ILi128EEESF_NSA_ILi32EEEEEENS_12float_e4m3_tENS5_IJlSB_lEEESI_SJ_NS4_8TiledMMAINS4_8MMA_AtomIJNS4_4SM904GMMA31MMA_64x128x32_F32E4M3E4M3_SS_TNILNSN_7ScaleInE1ELSP_1EEEEEENS4_6LayoutINS5_IJNSA_ILi2EEESB_SB_EEENS5_IJSB_NSA_ILi0EEESV_EEEEENS5_IJNS4_10UnderscoreESY_SY_EEEEENS4_13SM90_TMA_LOADENS4_14ComposedLayoutINS4_7SwizzleILi1ELi4ELi3EEENS4_18smem_ptr_flag_bitsILi8EEENSS_INS5_IJNSA_ILi8EEESG_EEENS5_IJSG_SB_EEEEEEEvNS4_8identityES11_S1B_vS1C_EENS_8epilogue10collective6detail29Sm90TmaWarpSpecializedAdapterINS1F_15DefaultEpilogueISI_SJ_SJ_NS1E_6thread17LinearCombinationISI_Li1EffLNS1J_9ScaleType4KindE0ELNS_15FloatRoundStyleE2ESI_EENS1_15EpilogueDefaultEEEEEvvEEEEvNT_6ParamsE --------------------------
	.section	.nv.info._ZN7cutlass13device_kernelINS_4gemm6kernel13GemmUniversalIN4cute5tupleIJiiiiEEENS1_10collective13CollectiveMmaINS1_37MainloopSm90TmaGmmaWarpSpecializedFP8ILi28ENS5_IJNS4_1CILi1EEESB_SB_EEENS1_35KernelTmaWarpSpecializedCooperativeEEENS5_IJNSA_ILi128EEESF_NSA_ILi32EEEEEENS_12float_e4m3_tENS5_IJlSB_lEEESI_SJ_NS4_8TiledMMAINS4_8MMA_AtomIJNS4_4SM904GMMA31MMA_64x128x32_F32E4M3E4M3_SS_TNILNSN_7ScaleInE1ELSP_1EEEEEENS4_6LayoutINS5_IJNSA_ILi2EEESB_SB_EEENS5_IJSB_NSA_ILi0EEESV_EEEEENS5_IJNS4_10UnderscoreESY_SY_EEEEENS4_13SM90_TMA_LOADENS4_14ComposedLayoutINS4_7SwizzleILi1ELi4ELi3EEENS4_18smem_ptr_flag_bitsILi8EEENSS_INS5_IJNSA_ILi8EEESG_EEENS5_IJSG_SB_EEEEEEEvNS4_8identityES11_S1B_vS1C_EENS_8epilogue10collective6detail29Sm90TmaWarpSpecializedAdapterINS1F_15DefaultEpilogueISI_SJ_SJ_NS1E_6thread17LinearCombinationISI_Li1EffLNS1J_9ScaleType4KindE0ELNS_15FloatRoundStyleE2ESI_EENS1_15EpilogueDefaultEEEEEvvEEEEvNT_6ParamsE,"",@"SHT_CUDA_INFO"
	.sectionflags	@""
	.align	4


	//----- nvinfo : EIATTR_CUDA_API_VERSION
	.align		4
        /*0000*/ 	.byte	0x04, 0x37
        /*0002*/ 	.short	(.L_18 - .L_17)
.L_17:
        /*0004*/ 	.word	0x00000082


	//----- nvinfo : EIATTR_KPARAM_INFO
	.align		4
.L_18:
        /*0008*/ 	.byte	0x04, 0x17
        /*000a*/ 	.short	(.L_20 - .L_19)
.L_19:
        /*000c*/ 	.word	0x00000000
        /*0010*/ 	.short	0x0000
        /*0012*/ 	.short	0x0070
        /*0014*/ 	.byte	0x00, 0xf0, 0x01, 0x10


	//----- nvinfo : EIATTR_SPARSE_MMA_MASK
	.align		4
.L_20:
        /*0018*/ 	.byte	0x03, 0x50
        /*001a*/ 	.short	0x0000


	//----- nvinfo : EIATTR_MAXREG_COUNT
	.align		4
        /*001c*/ 	.byte	0x03, 0x1b
        /*001e*/ 	.short	0x00a8


	//----- nvinfo : EIATTR_NUM_BARRIERS
	.align		4
        /*0020*/ 	.byte	0x02, 0x4c
        /*0022*/ 	.byte	0x01
	.zero		1


	//----- nvinfo : EIATTR_MERCURY_ISA_VERSION
	.align		4
        /*0024*/ 	.byte	0x03, 0x5f
        /*0026*/ 	.short	0x0101


	//----- nvinfo : EIATTR_INT_WARP_WIDE_INSTR_OFFSETS
	.align		4
        /*0028*/ 	.byte	0x04, 0x31
        /*002a*/ 	.short	(.L_22 - .L_21)


	//   ....[0]....
.L_21:
        /*002c*/ 	.word	0x00000700


	//   ....[1]....
        /*0030*/ 	.word	0x00000710


	//   ....[2]....
        /*0034*/ 	.word	0x00000800


	//----- nvinfo : EIATTR_COOP_GROUP_MASK_REGIDS
	.align		4
.L_22:
        /*0038*/ 	.byte	0x04, 0x29
        /*003a*/ 	.short	(.L_24 - .L_23)


	//   ....[0]....
.L_23:
        /*003c*/ 	.word	0xffffffff


	//   ....[1]....
        /*0040*/ 	.word	0xffffffff


	//   ....[2]....
        /*0044*/ 	.word	0xffffffff


	//   ....[3]....
        /*0048*/ 	.word	0xffffffff


	//   ....[4]....
        /*004c*/ 	.word	0xffffffff


	//----- nvinfo : EIATTR_COOP_GROUP_INSTR_OFFSETS
	.align		4
.L_24:
        /*0050*/ 	.byte	0x04, 0x28
        /*0052*/ 	.short	(.L_26 - .L_25)


	//   ....[0]....
.L_25:
        /*0054*/ 	.word	0x00000060


	//   ....[1]....
        /*0058*/ 	.word	0x00000070


	//   ....[2]....
        /*005c*/ 	.word	0x00000130


	//   ....[3]....
        /*0060*/ 	.word	0x000005f0


	//   ....[4]....
        /*0064*/ 	.word	0x000012f0


	//----- nvinfo : EIATTR_REG_RECONFIG
	.align		4
.L_26:
        /*0068*/ 	.byte	0x01, 0x54
	.zero		2


	//----- nvinfo : EIATTR_MBARRIER_INSTR_OFFSETS
	.align		4
        /*006c*/ 	.byte	0x04, 0x39
        /*006e*/ 	.short	(.L_28 - .L_27)


	//   ....[0]....
.L_27:
        /*0070*/ 	.word	0x00000250
        /*0074*/ 	.word	0x000000ff
        /*0078*/ 	.word	0x00000000
        /*007c*/ 	.short	0x0100
        /*007e*/ 	.byte	0x08
	.zero		1


	//   ....[1]....
        /*0080*/ 	.word	0x00000260
        /*0084*/ 	.word	0x000000ff
        /*0088*/ 	.word	0x000000e0
        /*008c*/ 	.short	0x0100
        /*008e*/ 	.byte	0x08
	.zero		1


	//   ....[2]....
        /*0090*/ 	.word	0x00000270
        /*0094*/ 	.word	0x000000ff
        /*0098*/ 	.word	0x00000008
        /*009c*/ 	.short	0x0100
        /*009e*/ 	.byte	0x08
	.zero		1


	//   ....[3]....
        /*00a0*/ 	.word	0x00000280
        /*00a4*/ 	.word	0x000000ff
        /*00a8*/ 	.word	0x000000e8
        /*00ac*/ 	.short	0x0100
        /*00ae*/ 	.byte	0x08
	.zero		1


	//   ....[4]....
        /*00b0*/ 	.word	0x00000290
        /*00b4*/ 	.word	0x000000ff
        /*00b8*/ 	.word	0x00000010
        /*00bc*/ 	.short	0x0100
        /*00be*/ 	.byte	0x08
	.zero		1


	//   ....[5]....
        /*00c0*/ 	.word	0x000002a0
        /*00c4*/ 	.word	0x000000ff
        /*00c8*/ 	.word	0x000000f0
        /*00cc*/ 	.short	0x0100
        /*00ce*/ 	.byte	0x08
	.zero		1


	//   ....[6]....
        /*00d0*/ 	.word	0x000002b0
        /*00d4*/ 	.word	0x000000ff
        /*00d8*/ 	.word	0x00000018
        /*00dc*/ 	.short	0x0100
        /*00de*/ 	.byte	0x08
	.zero		1


	//   ....[7]....
        /*00e0*/ 	.word	0x000002c0
        /*00e4*/ 	.word	0x000000ff
        /*00e8*/ 	.word	0x000000f8
        /*00ec*/ 	.short	0x0100
        /*00ee*/ 	.byte	0x08
	.zero		1


	//   ....[8]....
        /*00f0*/ 	.word	0x000002d0
        /*00f4*/ 	.word	0x000000ff
        /*00f8*/ 	.word	0x00000020
        /*00fc*/ 	.short	0x0100
        /*00fe*/ 	.byte	0x08
	.zero		1


	//   ....[9]....
        /*0100*/ 	.word	0x000002e0
        /*0104*/ 	.word	0x000000ff
        /*0108*/ 	.word	0x00000100
        /*010c*/ 	.short	0x0100
        /*010e*/ 	.byte	0x08
	.zero		1


	//   ....[10]....
        /*0110*/ 	.word	0x000002f0
        /*0114*/ 	.word	0x000000ff
        /*0118*/ 	.word	0x00000028
        /*011c*/ 	.short	0x0100
        /*011e*/ 	.byte	0x08
	.zero		1


	//   ....[11]....
        /*0120*/ 	.word	0x00000300
        /*0124*/ 	.word	0x000000ff
        /*0128*/ 	.word	0x00000108
        /*012c*/ 	.short	0x0100
        /*012e*/ 	.byte	0x08
	.zero		1


	//   ....[12]....
        /*0130*/ 	.word	0x00000310
        /*0134*/ 	.word	0x000000ff
        /*0138*/ 	.word	0x00000030
        /*013c*/ 	.short	0x0100
        /*013e*/ 	.byte	0x08
	.zero		1


	//   ....[13]....
        /*0140*/ 	.word	0x00000320
        /*0144*/ 	.word	0x000000ff
        /*0148*/ 	.word	0x00000110
        /*014c*/ 	.short	0x0100
        /*014e*/ 	.byte	0x08
	.zero		1


	//   ....[14]....
        /*0150*/ 	.word	0x00000330
        /*0154*/ 	.word	0x000000ff
        /*0158*/ 	.word	0x00000038
        /*015c*/ 	.short	0x0100
        /*015e*/ 	.byte	0x08
	.zero		1


	//   ....[15]....
        /*0160*/ 	.word	0x00000340
        /*0164*/ 	.word	0x000000ff
        /*0168*/ 	.word	0x00000118
        /*016c*/ 	.short	0x0100
        /*016e*/ 	.byte	0x08
	.zero		1


	//   ....[16]....
        /*0170*/ 	.word	0x00000350
        /*0174*/ 	.word	0x000000ff
        /*0178*/ 	.word	0x00000040
        /*017c*/ 	.short	0x0100
        /*017e*/ 	.byte	0x08
	.zero		1


	//   ....[17]....
        /*0180*/ 	.word	0x00000360
        /*0184*/ 	.word	0x000000ff
        /*0188*/ 	.word	0x00000120
        /*018c*/ 	.short	0x0100
        /*018e*/ 	.byte	0x08
	.zero		1


	//   ....[18]....
        /*0190*/ 	.word	0x00000370
        /*0194*/ 	.word	0x000000ff
        /*0198*/ 	.word	0x00000048
        /*019c*/ 	.short	0x0100
        /*019e*/ 	.byte	0x08
	.zero		1


	//   ....[19]....
        /*01a0*/ 	.word	0x00000380
        /*01a4*/ 	.word	0x000000ff
        /*01a8*/ 	.word	0x00000128
        /*01ac*/ 	.short	0x0100
        /*01ae*/ 	.byte	0x08
	.zero		1


	//   ....[20]....
        /*01b0*/ 	.word	0x00000390
        /*01b4*/ 	.word	0x000000ff
        /*01b8*/ 	.word	0x00000050
        /*01bc*/ 	.short	0x0100
        /*01be*/ 	.byte	0x08
	.zero		1


	//   ....[21]....
        /*01c0*/ 	.word	0x000003a0
        /*01c4*/ 	.word	0x000000ff
        /*01c8*/ 	.word	0x00000130
        /*01cc*/ 	.short	0x0100
        /*01ce*/ 	.byte	0x08
	.zero		1


	//   ....[22]....
        /*01d0*/ 	.word	0x000003b0
        /*01d4*/ 	.word	0x000000ff
        /*01d8*/ 	.word	0x00000058
        /*01dc*/ 	.short	0x0100
        /*01de*/ 	.byte	0x08
	.zero		1


	//   ....[23]....
        /*01e0*/ 	.word	0x000003c0
        /*01e4*/ 	.word	0x000000ff
        /*01e8*/ 	.word	0x00000138
        /*01ec*/ 	.short	0x0100
        /*01ee*/ 	.byte	0x08
	.zero		1


	//   ....[24]....
        /*01f0*/ 	.word	0x000003d0
        /*01f4*/ 	.word	0x000000ff
        /*01f8*/ 	.word	0x00000060
        /*01fc*/ 	.short	0x0100
        /*01fe*/ 	.byte	0x08
	.zero		1


	//   ....[25]....
        /*0200*/ 	.word	0x000003e0
        /*0204*/ 	.word	0x000000ff
        /*0208*/ 	.word	0x00000140
        /*020c*/ 	.short	0x0100
        /*020e*/ 	.byte	0x08
	.zero		1


	//   ....[26]....
        /*0210*/ 	.word	0x000003f0
        /*0214*/ 	.word	0x000000ff
        /*0218*/ 	.word	0x00000068
        /*021c*/ 	.short	0x0100
        /*021e*/ 	.byte	0x08
	.zero		1


	//   ....[27]....
        /*0220*/ 	.word	0x00000400
        /*0224*/ 	.word	0x000000ff
        /*0228*/ 	.word	0x00000148
        /*022c*/ 	.short	0x0100
        /*022e*/ 	.byte	0x08
	.zero		1


	//   ....[28]....
        /*0230*/ 	.word	0x00000410
        /*0234*/ 	.word	0x000000ff
        /*0238*/ 	.word	0x00000070
        /*023c*/ 	.short	0x0100
        /*023e*/ 	.byte	0x08
	.zero		1


	//   ....[29]....
        /*0240*/ 	.word	0x00000420
        /*0244*/ 	.word	0x000000ff
        /*0248*/ 	.word	0x00000150
        /*024c*/ 	.short	0x0100
        /*024e*/ 	.byte	0x08
	.zero		1


	//   ....[30]....
        /*0250*/ 	.word	0x00000430
        /*0254*/ 	.word	0x000000ff
        /*0258*/ 	.word	0x00000078
        /*025c*/ 	.short	0x0100
        /*025e*/ 	.byte	0x08
	.zero		1


	//   ....[31]....
        /*0260*/ 	.word	0x00000440
        /*0264*/ 	.word	0x000000ff
        /*0268*/ 	.word	0x00000158
        /*026c*/ 	.short	0x0100
        /*026e*/ 	.byte	0x08
	.zero		1


	//   ....[32]....
        /*0270*/ 	.word	0x00000450
        /*0274*/ 	.word	0x000000ff
        /*0278*/ 	.word	0x00000080
        /*027c*/ 	.short	0x0100
        /*027e*/ 	.byte	0x08
	.zero		1


	//   ....[33]....
        /*0280*/ 	.word	0x00000460
        /*0284*/ 	.word	0x000000ff
        /*0288*/ 	.word	0x00000160
        /*028c*/ 	.short	0x0100
        /*028e*/ 	.byte	0x08
	.zero		1


	//   ....[34]....
        /*0290*/ 	.word	0x00000470
        /*0294*/ 	.word	0x000000ff
        /*0298*/ 	.word	0x00000088
        /*029c*/ 	.short	0x0100
        /*029e*/ 	.byte	0x08
	.zero		1


	//   ....[35]....
        /*02a0*/ 	.word	0x00000480
        /*02a4*/ 	.word	0x000000ff
        /*02a8*/ 	.word	0x00000168
        /*02ac*/ 	.short	0x0100
        /*02ae*/ 	.byte	0x08
	.zero		1


	//   ....[36]....
        /*02b0*/ 	.word	0x00000490
        /*02b4*/ 	.word	0x000000ff
        /*02b8*/ 	.word	0x00000090
        /*02bc*/ 	.short	0x0100
        /*02be*/ 	.byte	0x08
	.zero		1


	//   ....[37]....
        /*02c0*/ 	.word	0x000004a0
        /*02c4*/ 	.word	0x000000ff
        /*02c8*/ 	.word	0x00000170
        /*02cc*/ 	.short	0x0100
        /*02ce*/ 	.byte	0x08
	.zero		1


	//   ....[38]....
        /*02d0*/ 	.word	0x000004b0
        /*02d4*/ 	.word	0x000000ff
        /*02d8*/ 	.word	0x00000098
        /*02dc*/ 	.short	0x0100
        /*02de*/ 	.byte	0x08
	.zero		1


	//   ....[39]....
        /*02e0*/ 	.word	0x000004c0
        /*02e4*/ 	.word	0x000000ff
        /*02e8*/ 	.word	0x00000178
        /*02ec*/ 	.short	0x0100
        /*02ee*/ 	.byte	0x08
	.zero		1


	//   ....[40]....
        /*02f0*/ 	.word	0x000004d0
        /*02f4*/ 	.word	0x000000ff
        /*02f8*/ 	.word	0x000000a0
        /*02fc*/ 	.short	0x0100
        /*02fe*/ 	.byte	0x08
	.zero		1


	//   ....[41]....
        /*0300*/ 	.word	0x000004e0
        /*0304*/ 	.word	0x000000ff
        /*0308*/ 	.word	0x00000180
        /*030c*/ 	.short	0x0100
        /*030e*/ 	.byte	0x08
	.zero		1


	//   ....[42]....
        /*0310*/ 	.word	0x000004f0
        /*0314*/ 	.word	0x000000ff
        /*0318*/ 	.word	0x000000a8
        /*031c*/ 	.short	0x0100
        /*031e*/ 	.byte	0x08
	.zero		1


	//   ....[43]....
        /*0320*/ 	.word	0x00000500
        /*0324*/ 	.word	0x000000ff
        /*0328*/ 	.word	0x00000188
        /*032c*/ 	.short	0x0100
        /*032e*/ 	.byte	0x08
	.zero		1


	//   ....[44]....
        /*0330*/ 	.word	0x00000510
        /*0334*/ 	.word	0x000000ff
        /*0338*/ 	.word	0x000000b0
        /*033c*/ 	.short	0x0100
        /*033e*/ 	.byte	0x08
	.zero		1


	//   ....[45]....
        /*0340*/ 	.word	0x00000520
        /*0344*/ 	.word	0x000000ff
        /*0348*/ 	.word	0x00000190
        /*034c*/ 	.short	0x0100
        /*034e*/ 	.byte	0x08
	.zero		1


	//   ....[46]....
        /*0350*/ 	.word	0x00000530
        /*0354*/ 	.word	0x000000ff
        /*0358*/ 	.word	0x000000b8
        /*035c*/ 	.short	0x0100
        /*035e*/ 	.byte	0x08
	.zero		1


	//   ....[47]....
        /*0360*/ 	.word	0x00000540
        /*0364*/ 	.word	0x000000ff
        /*0368*/ 	.word	0x00000198
        /*036c*/ 	.short	0x0100
        /*036e*/ 	.byte	0x08
	.zero		1


	//   ....[48]....
        /*0370*/ 	.word	0x00000550
        /*0374*/ 	.word	0x000000ff
        /*0378*/ 	.word	0x000000c0
        /*037c*/ 	.short	0x0100
        /*037e*/ 	.byte	0x08
	.zero		1


	//   ....[49]....
        /*0380*/ 	.word	0x00000560
        /*0384*/ 	.word	0x000000ff
        /*0388*/ 	.word	0x000001a0
        /*038c*/ 	.short	0x0100
        /*038e*/ 	.byte	0x08
	.zero		1


	//   ....[50]....
        /*0390*/ 	.word	0x00000570
        /*0394*/ 	.word	0x000000ff
        /*0398*/ 	.word	0x000000c8
        /*039c*/ 	.short	0x0100
        /*039e*/ 	.byte	0x08
	.zero		1


	//   ....[51]....
        /*03a0*/ 	.word	0x00000580
        /*03a4*/ 	.word	0x000000ff
        /*03a8*/ 	.word	0x000001a8
        /*03ac*/ 	.short	0x0100
        /*03ae*/ 	.byte	0x08
	.zero		1


	//   ....[52]....
        /*03b0*/ 	.word	0x00000590
        /*03b4*/ 	.word	0x000000ff
        /*03b8*/ 	.word	0x000000d0
        /*03bc*/ 	.short	0x0100
        /*03be*/ 	.byte	0x08
	.zero		1


	//   ....[53]....
        /*03c0*/ 	.word	0x000005a0
        /*03c4*/ 	.word	0x000000ff
        /*03c8*/ 	.word	0x000001b0
        /*03cc*/ 	.short	0x0100
        /*03ce*/ 	.byte	0x08
	.zero		1


	//   ....[54]....
        /*03d0*/ 	.word	0x000005b0
        /*03d4*/ 	.word	0x000000ff
        /*03d8*/ 	.word	0x000000d8
        /*03dc*/ 	.short	0x0100
        /*03de*/ 	.byte	0x08
	.zero		1


	//   ....[55]....
        /*03e0*/ 	.word	0x000005c0
        /*03e4*/ 	.word	0x000000ff
        /*03e8*/ 	.word	0x000001b8
        /*03ec*/ 	.short	0x0100
        /*03ee*/ 	.byte	0x08
	.zero		1


	//   ....[56]....
        /*03f0*/ 	.word	0x00000850
        /*03f4*/ 	.word	0x000000ff
        /*03f8*/ 	.word	0x000001d0
        /*03fc*/ 	.short	0x0100
        /*03fe*/ 	.byte	0x06
	.zero		1


	//   ....[57]....
        /*0400*/ 	.word	0x000008b0
        /*0404*/ 	.word	0x000000ff
        /*0408*/ 	.word	0x000001d8
        /*040c*/ 	.short	0x0100
        /*040e*/ 	.byte	0x06
	.zero		1


	//   ....[58]....
        /*0410*/ 	.word	0x00001820
        /*0414*/ 	.word	0x000000ff
        /*0418*/ 	.word	0x00000000
        /*041c*/ 	.short	0x010a
        /*041e*/ 	.byte	0x06
	.zero		1


	//   ....[59]....
        /*0420*/ 	.word	0x00001860
        /*0424*/ 	.word	0x000000ff
        /*0428*/ 	.word	0x00000000
        /*042c*/ 	.short	0x010a
        /*042e*/ 	.byte	0x06
	.zero		1


	//   ....[60]....
        /*0430*/ 	.word	0x00002140
        /*0434*/ 	.word	0x000000ff
        /*0438*/ 	.word	0x00000000
        /*043c*/ 	.short	0x010a
        /*043e*/ 	.byte	0x0c
	.zero		1


	//   ....[61]....
        /*0440*/ 	.word	0x00002180
        /*0444*/ 	.word	0x000000ff
        /*0448*/ 	.word	0x00000000
        /*044c*/ 	.short	0x010a
        /*044e*/ 	.byte	0x0c
	.zero		1


	//   ....[62]....
        /*0450*/ 	.word	0x00002760
        /*0454*/ 	.word	0x000000ff
        /*0458*/ 	.word	0x00000000
        /*045c*/ 	.short	0x0101
        /*045e*/ 	.byte	0x08
	.zero		1


	//   ....[63]....
        /*0460*/ 	.word	0x00002db0
        /*0464*/ 	.word	0x000000ff
        /*0468*/ 	.word	0x00000000
        /*046c*/ 	.short	0x0101
        /*046e*/ 	.byte	0x06
	.zero		1


	//   ....[64]....
        /*0470*/ 	.word	0x00008740
        /*0474*/ 	.word	0x00000013
        /*0478*/ 	.word	0x000000e0
        /*047c*/ 	.short	0x010a
        /*047e*/ 	.byte	0x3f
	.zero		1


	//   ....[65]....
        /*0480*/ 	.word	0x00008aa0
        /*0484*/ 	.word	0x00000006
        /*0488*/ 	.word	0x000001d8
        /*048c*/ 	.short	0x0101
        /*048e*/ 	.byte	0x3f
	.zero		1


	//   ....[66]....
        /*0490*/ 	.word	0x000091d0
        /*0494*/ 	.word	0x00000006
        /*0498*/ 	.word	0x00000000
        /*049c*/ 	.short	0x010a
        /*049e*/ 	.byte	0x3f
	.zero		1


	//   ....[67]....
        /*04a0*/ 	.word	0x00009250
        /*04a4*/ 	.word	0x00000007
        /*04a8*/ 	.word	0x00000000
        /*04ac*/ 	.short	0x010a
        /*04ae*/ 	.byte	0x3f
	.zero		1


	//   ....[68]....
        /*04b0*/ 	.word	0x000092e0
        /*04b4*/ 	.word	0x00000006
        /*04b8*/ 	.word	0x00000000
        /*04bc*/ 	.short	0x010a
        /*04be*/ 	.byte	0x3f
	.zero		1


	//   ....[69]....
        /*04c0*/ 	.word	0x00009370
        /*04c4*/ 	.word	0x00000009
        /*04c8*/ 	.word	0x00000000
        /*04cc*/ 	.short	0x010a
        /*04ce*/ 	.byte	0x3f
	.zero		1


	//   ....[70]....
        /*04d0*/ 	.word	0x00009400
        /*04d4*/ 	.word	0x00000006
        /*04d8*/ 	.word	0x00000000
        /*04dc*/ 	.short	0x010a
        /*04de*/ 	.byte	0x3f
	.zero		1


	//   ....[71]....
        /*04e0*/ 	.word	0x00009490
        /*04e4*/ 	.word	0x00000009
        /*04e8*/ 	.word	0x00000000
        /*04ec*/ 	.short	0x010a
        /*04ee*/ 	.byte	0x3f
	.zero		1


	//   ....[72]....
        /*04f0*/ 	.word	0x00009520
        /*04f4*/ 	.word	0x00000006
        /*04f8*/ 	.word	0x00000000
        /*04fc*/ 	.short	0x010a
        /*04fe*/ 	.byte	0x3f
	.zero		1


	//   ....[73]....
        /*0500*/ 	.word	0x000095b0
        /*0504*/ 	.word	0x00000009
        /*0508*/ 	.word	0x00000000
        /*050c*/ 	.short	0x010a
        /*050e*/ 	.byte	0x3f
	.zero		1


	//   ....[74]....
        /*0510*/ 	.word	0x00009640
        /*0514*/ 	.word	0x00000006
        /*0518*/ 	.word	0x00000000
        /*051c*/ 	.short	0x010a
        /*051e*/ 	.byte	0x3f
	.zero		1


	//   ....[75]....
        /*0520*/ 	.word	0x000096d0
        /*0524*/ 	.word	0x00000009
        /*0528*/ 	.word	0x00000000
        /*052c*/ 	.short	0x010a
        /*052e*/ 	.byte	0x3f
	.zero		1


	//   ....[76]....
        /*0530*/ 	.word	0x00009760
        /*0534*/ 	.word	0x00000006
        /*0538*/ 	.word	0x00000000
        /*053c*/ 	.short	0x010a
        /*053e*/ 	.byte	0x3f
	.zero		1


	//   ....[77]....
        /*0540*/ 	.word	0x000097f0
        /*0544*/ 	.word	0x00000009
        /*0548*/ 	.word	0x00000000
        /*054c*/ 	.short	0x010a
        /*054e*/ 	.byte	0x3f
	.zero		1


	//   ....[78]....
        /*0550*/ 	.word	0x00009880
        /*0554*/ 	.word	0x00000006
        /*0558*/ 	.word	0x00000000
        /*055c*/ 	.short	0x010a
        /*055e*/ 	.byte	0x3f
	.zero		1


	//   ....[79]....
        /*0560*/ 	.word	0x00009910
        /*0564*/ 	.word	0x00000009
        /*0568*/ 	.word	0x00000000
        /*056c*/ 	.short	0x010a
        /*056e*/ 	.byte	0x3f
	.zero		1


	//   ....[80]....
        /*0570*/ 	.word	0x000099a0
        /*0574*/ 	.word	0x00000006
        /*0578*/ 	.word	0x00000000
        /*057c*/ 	.short	0x010a
        /*057e*/ 	.byte	0x3f
	.zero		1


	//   ....[81]....
        /*0580*/ 	.word	0x00009a30
        /*0584*/ 	.word	0x00000009
        /*0588*/ 	.word	0x00000000
        /*058c*/ 	.short	0x010a
        /*058e*/ 	.byte	0x3f
	.zero		1


	//   ....[82]....
        /*0590*/ 	.word	0x00009ac0
        /*0594*/ 	.word	0x00000006
        /*0598*/ 	.word	0x00000000
        /*059c*/ 	.short	0x010a
        /*059e*/ 	.byte	0x3f
	.zero		1


	//   ....[83]....
        /*05a0*/ 	.word	0x00009b50
        /*05a4*/ 	.word	0x00000009
        /*05a8*/ 	.word	0x00000000
        /*05ac*/ 	.short	0x010a
        /*05ae*/ 	.byte	0x3f
	.zero		1


	//   ....[84]....
        /*05b0*/ 	.word	0x00009be0
        /*05b4*/ 	.word	0x00000006
        /*05b8*/ 	.word	0x00000000
        /*05bc*/ 	.short	0x010a
        /*05be*/ 	.byte	0x3f
	.zero		1


	//   ....[85]....
        /*05c0*/ 	.word	0x00009c70
        /*05c4*/ 	.word	0x00000009
        /*05c8*/ 	.word	0x00000000
        /*05cc*/ 	.short	0x010a
        /*05ce*/ 	.byte	0x3f
	.zero		1


	//   ....[86]....
        /*05d0*/ 	.word	0x00009d00
        /*05d4*/ 	.word	0x00000006
        /*05d8*/ 	.word	0x00000000
        /*05dc*/ 	.short	0x010a
        /*05de*/ 	.byte	0x3f
	.zero		1


	//   ....[87]....
        /*05e0*/ 	.word	0x00009d90
        /*05e4*/ 	.word	0x00000009
        /*05e8*/ 	.word	0x00000000
        /*05ec*/ 	.short	0x010a
        /*05ee*/ 	.byte	0x3f
	.zero		1


	//   ....[88]....
        /*05f0*/ 	.word	0x00009e20
        /*05f4*/ 	.word	0x00000006
        /*05f8*/ 	.word	0x00000000
        /*05fc*/ 	.short	0x010a
        /*05fe*/ 	.byte	0x3f
	.zero		1


	//   ....[89]....
        /*0600*/ 	.word	0x00009eb0
        /*0604*/ 	.word	0x00000009
        /*0608*/ 	.word	0x00000000
        /*060c*/ 	.short	0x010a
        /*060e*/ 	.byte	0x3f
	.zero		1


	//   ....[90]....
        /*0610*/ 	.word	0x00009f40
        /*0614*/ 	.word	0x00000006
        /*0618*/ 	.word	0x00000000
        /*061c*/ 	.short	0x010a
        /*061e*/ 	.byte	0x3f
	.zero		1


	//   ....[91]....
        /*0620*/ 	.word	0x00009fd0
        /*0624*/ 	.word	0x00000009
        /*0628*/ 	.word	0x00000000
        /*062c*/ 	.short	0x010a
        /*062e*/ 	.byte	0x3f
	.zero		1


	//   ....[92]....
        /*0630*/ 	.word	0x0000a060
        /*0634*/ 	.word	0x00000006
        /*0638*/ 	.word	0x00000000
        /*063c*/ 	.short	0x010a
        /*063e*/ 	.byte	0x3f
	.zero		1


	//   ....[93]....
        /*0640*/ 	.word	0x0000a0f0
        /*0644*/ 	.word	0x00000003
        /*0648*/ 	.word	0x00000000
        /*064c*/ 	.short	0x010a
        /*064e*/ 	.byte	0x3f
	.zero		1


	//   ....[94]....
        /*0650*/ 	.word	0x0000a160
        /*0654*/ 	.word	0x0000000b
        /*0658*/ 	.word	0x00000000
        /*065c*/ 	.short	0x010a
        /*065e*/ 	.byte	0x3f
	.zero		1


	//   ....[95]....
        /*0660*/ 	.word	0x0000a1c0
        /*0664*/ 	.word	0x0000008c
        /*0668*/ 	.word	0x00000000
        /*066c*/ 	.short	0x010a
        /*066e*/ 	.byte	0x3f
	.zero		1


	//   ....[96]....
        /*0670*/ 	.word	0x0000a290
        /*0674*/ 	.word	0x00000013
        /*0678*/ 	.word	0x000000e0
        /*067c*/ 	.short	0x010a
        /*067e*/ 	.byte	0x3f
	.zero		1


	//   ....[97]....
        /*0680*/ 	.word	0x0000a370
        /*0684*/ 	.word	0x00000006
        /*0688*/ 	.word	0x00000000
        /*068c*/ 	.short	0x010a
        /*068e*/ 	.byte	0x3f
	.zero		1


	//   ....[98]....
        /*0690*/ 	.word	0x0000a3c0
        /*0694*/ 	.word	0x00000007
        /*0698*/ 	.word	0x00000000
        /*069c*/ 	.short	0x010a
        /*069e*/ 	.byte	0x3f
	.zero		1


	//   ....[99]....
        /*06a0*/ 	.word	0x0000a410
        /*06a4*/ 	.word	0x00000006
        /*06a8*/ 	.word	0x00000000
        /*06ac*/ 	.short	0x010a
        /*06ae*/ 	.byte	0x3f
	.zero		1


	//   ....[100]....
        /*06b0*/ 	.word	0x0000a460
        /*06b4*/ 	.word	0x00000009
        /*06b8*/ 	.word	0x00000000
        /*06bc*/ 	.short	0x010a
        /*06be*/ 	.byte	0x3f
	.zero		1


	//   ....[101]....
        /*06c0*/ 	.word	0x0000a4b0
        /*06c4*/ 	.word	0x00000006
        /*06c8*/ 	.word	0x00000000
        /*06cc*/ 	.short	0x010a
        /*06ce*/ 	.byte	0x3f
	.zero		1


	//   ....[102]....
        /*06d0*/ 	.word	0x0000a500
        /*06d4*/ 	.word	0x00000009
        /*06d8*/ 	.word	0x00000000
        /*06dc*/ 	.short	0x010a
        /*06de*/ 	.byte	0x3f
	.zero		1


	//   ....[103]....
        /*06e0*/ 	.word	0x0000a550
        /*06e4*/ 	.word	0x00000006
        /*06e8*/ 	.word	0x00000000
        /*06ec*/ 	.short	0x010a
        /*06ee*/ 	.byte	0x3f
	.zero		1


	//   ....[104]....
        /*06f0*/ 	.word	0x0000a5a0
        /*06f4*/ 	.word	0x00000009
        /*06f8*/ 	.word	0x00000000
        /*06fc*/ 	.short	0x010a
        /*06fe*/ 	.byte	0x3f
	.zero		1


	//   ....[105]....
        /*0700*/ 	.word	0x0000a5f0
        /*0704*/ 	.word	0x00000006
        /*0708*/ 	.word	0x00000000
        /*070c*/ 	.short	0x010a
        /*070e*/ 	.byte	0x3f
	.zero		1


	//   ....[106]....
        /*0710*/ 	.word	0x0000a640
        /*0714*/ 	.word	0x00000009
        /*0718*/ 	.word	0x00000000
        /*071c*/ 	.short	0x010a
        /*071e*/ 	.byte	0x3f
	.zero		1


	//   ....[107]....
        /*0720*/ 	.word	0x0000a690
        /*0724*/ 	.word	0x00000006
        /*0728*/ 	.word	0x00000000
        /*072c*/ 	.short	0x010a
        /*072e*/ 	.byte	0x3f
	.zero		1


	//   ....[108]....
        /*0730*/ 	.word	0x0000a6e0
        /*0734*/ 	.word	0x00000009
        /*0738*/ 	.word	0x00000000
        /*073c*/ 	.short	0x010a
        /*073e*/ 	.byte	0x3f
	.zero		1


	//   ....[109]....
        /*0740*/ 	.word	0x0000a730
        /*0744*/ 	.word	0x00000006
        /*0748*/ 	.word	0x00000000
        /*074c*/ 	.short	0x010a
        /*074e*/ 	.byte	0x3f
	.zero		1


	//   ....[110]....
        /*0750*/ 	.word	0x0000a780
        /*0754*/ 	.word	0x00000009
        /*0758*/ 	.word	0x00000000
        /*075c*/ 	.short	0x010a
        /*075e*/ 	.byte	0x3f
	.zero		1


	//   ....[111]....
        /*0760*/ 	.word	0x0000a7d0
        /*0764*/ 	.word	0x00000006
        /*0768*/ 	.word	0x00000000
        /*076c*/ 	.short	0x010a
        /*076e*/ 	.byte	0x3f
	.zero		1


	//   ....[112]....
        /*0770*/ 	.word	0x0000a820
        /*0774*/ 	.word	0x00000009
        /*0778*/ 	.word	0x00000000
        /*077c*/ 	.short	0x010a
        /*077e*/ 	.byte	0x3f
	.zero		1


	//   ....[113]....
        /*0780*/ 	.word	0x0000a870
        /*0784*/ 	.word	0x00000006
        /*0788*/ 	.word	0x00000000
        /*078c*/ 	.short	0x010a
        /*078e*/ 	.byte	0x3f
	.zero		1


	//   ....[114]....
        /*0790*/ 	.word	0x0000a8c0
        /*0794*/ 	.word	0x00000009
        /*0798*/ 	.word	0x00000000
        /*079c*/ 	.short	0x010a
        /*079e*/ 	.byte	0x3f
	.zero		1


	//   ....[115]....
        /*07a0*/ 	.word	0x0000a910
        /*07a4*/ 	.word	0x00000006
        /*07a8*/ 	.word	0x00000000
        /*07ac*/ 	.short	0x010a
        /*07ae*/ 	.byte	0x3f
	.zero		1


	//   ....[116]....
        /*07b0*/ 	.word	0x0000a960
        /*07b4*/ 	.word	0x00000009
        /*07b8*/ 	.word	0x00000000
        /*07bc*/ 	.short	0x010a
        /*07be*/ 	.byte	0x3f
	.zero		1


	//   ....[117]....
        /*07c0*/ 	.word	0x0000a9b0
        /*07c4*/ 	.word	0x00000006
        /*07c8*/ 	.word	0x00000000
        /*07cc*/ 	.short	0x010a
        /*07ce*/ 	.byte	0x3f
	.zero		1


	//   ....[118]....
        /*07d0*/ 	.word	0x0000aa00
        /*07d4*/ 	.word	0x00000009
        /*07d8*/ 	.word	0x00000000
        /*07dc*/ 	.short	0x010a
        /*07de*/ 	.byte	0x3f
	.zero		1


	//   ....[119]....
        /*07e0*/ 	.word	0x0000aa50
        /*07e4*/ 	.word	0x00000006
        /*07e8*/ 	.word	0x00000000
        /*07ec*/ 	.short	0x010a
        /*07ee*/ 	.byte	0x3f
	.zero		1


	//   ....[120]....
        /*07f0*/ 	.word	0x0000aaa0
        /*07f4*/ 	.word	0x00000009
        /*07f8*/ 	.word	0x00000000
        /*07fc*/ 	.short	0x010a
        /*07fe*/ 	.byte	0x3f
	.zero		1


	//   ....[121]....
        /*0800*/ 	.word	0x0000aaf0
        /*0804*/ 	.word	0x00000006
        /*0808*/ 	.word	0x00000000
        /*080c*/ 	.short	0x010a
        /*080e*/ 	.byte	0x3f
	.zero		1


	//   ....[122]....
        /*0810*/ 	.word	0x0000ab40
        /*0814*/ 	.word	0x00000009
        /*0818*/ 	.word	0x00000000
        /*081c*/ 	.short	0x010a
        /*081e*/ 	.byte	0x3f
	.zero		1


	//   ....[123]....
        /*0820*/ 	.word	0x0000ab90
        /*0824*/ 	.word	0x00000006
        /*0828*/ 	.word	0x00000000
        /*082c*/ 	.short	0x010a
        /*082e*/ 	.byte	0x3f
	.zero		1


	//----- nvinfo : EIATTR_NUM_MBARRIERS
	.align		4
.L_28:
        /*0830*/ 	.byte	0x03, 0x38
        /*0832*/ 	.short	0x003a


	//----- nvinfo : EIATTR_EXIT_INSTR_OFFSETS
	.align		4
        /*0834*/ 	.byte	0x04, 0x1c
        /*0836*/ 	.short	(.L_30 - .L_29)


	//   ....[0]....
.L_29:
        /*0838*/ 	.word	0x00000900


	//   ....[1]....
        /*083c*/ 	.word	0x000011c0


	//   ....[2]....
        /*0840*/ 	.word	0x00007db0


	//   ....[3]....
        /*0844*/ 	.word	0x000083e0


	//   ....[4]....
        /*0848*/ 	.word	0x0000a140


	//----- nvinfo : EIATTR_MAX_THREADS
	.align		4
.L_30:
        /*084c*/ 	.byte	0x04, 0x05
        /*084e*/ 	.short	(.L_32 - .L_31)
.L_31:
        /*0850*/ 	.word	0x00000180
        /*0854*/ 	.word	0x00000001
        /*0858*/ 	.word	0x00000001


	//----- nvinfo : EIATTR_CRS_STACK_SIZE
	.align		4
.L_32:
        /*085c*/ 	.byte	0x04, 0x1e
        /*085e*/ 	.short	(.L_34 - .L_33)
.L_33:
        /*0860*/ 	.word	0x00000000


	//----- nvinfo : EIATTR_CBANK_PARAM_SIZE
	.align		4
.L_34:
        /*0864*/ 	.byte	0x03, 0x19
        /*0866*/ 	.short	0x0470


	//----- nvinfo : EIATTR_PARAM_CBANK
	.align		4
        /*0868*/ 	.byte	0x04, 0x0a
        /*086a*/ 	.short	(.L_36 - .L_35)
	.align		4
.L_35:
        /*086c*/ 	.word	index@(.nv.constant0._ZN7cutlass13device_kernelINS_4gemm6kernel13GemmUniversalIN4cute5tupleIJiiiiEEENS1_10collective13CollectiveMmaINS1_37MainloopSm90TmaGmmaWarpSpecializedFP8ILi28ENS5_IJNS4_1CILi1EEESB_SB_EEENS1_35KernelTmaWarpSpecializedCooperativeEEENS5_IJNSA_ILi128EEESF_NSA_ILi32EEEEEENS_12float_e4m3_tENS5_IJlSB_lEEESI_SJ_NS4_8TiledMMAINS4_8MMA_AtomIJNS4_4SM904GMMA31MMA_64x128x32_F32E4M3E4M3_SS_TNILNSN_7ScaleInE1ELSP_1EEEEEENS4_6LayoutINS5_IJNSA_ILi2EEESB_SB_EEENS5_IJSB_NSA_ILi0EEESV_EEEEENS5_IJNS4_10UnderscoreESY_SY_EEEEENS4_13SM90_TMA_LOADENS4_14ComposedLayoutINS4_7SwizzleILi1ELi4ELi3EEENS4_18smem_ptr_flag_bitsILi8EEENSS_INS5_IJNSA_ILi8EEESG_EEENS5_IJSG_SB_EEEEEEEvNS4_8identityES11_S1B_vS1C_EENS_8epilogue10collective6detail29Sm90TmaWarpSpecializedAdapterINS1F_15DefaultEpilogueISI_SJ_SJ_NS1E_6thread17LinearCombinationISI_Li1EffLNS1J_9ScaleType4KindE0ELNS_15FloatRoundStyleE2ESI_EENS1_15EpilogueDefaultEEEEEvvEEEEvNT_6ParamsE)
        /*0870*/ 	.short	0x0210
        /*0872*/ 	.short	0x0470


	//----- nvinfo : EIATTR_SW_WAR
	.align		4
.L_36:
        /*0874*/ 	.byte	0x04, 0x36
        /*0876*/ 	.short	(.L_38 - .L_37)
.L_37:
        /*0878*/ 	.word	0x00000008
.L_38:


//--------------------- .nv.callgraph             --------------------------
	.section	.nv.callgraph,"",@"SHT_CUDA_CALLGRAPH"
	.align	4
	.sectionentsize	8
	.align		4
        /*0000*/ 	.word	0x00000000
	.align		4
        /*0004*/ 	.word	0xffffffff
	.align		4
        /*0008*/ 	.word	0x00000000
	.align		4
        /*000c*/ 	.word	0xfffffffe
	.align		4
        /*0010*/ 	.word	0x00000000
	.align		4
        /*0014*/ 	.word	0xfffffffd
	.align		4
        /*0018*/ 	.word	0x00000000
	.align		4
        /*001c*/ 	.word	0xfffffffc


//--------------------- .nv.constant4             --------------------------
	.section	.nv.constant4,"a",@progbits
	.align	8
	.align		8
.nv.constant4:
        /*0000*/ 	.dword	_ZN40_INTERNAL_8a6b54b3_4_k_cu_7af706f6_305584cuda3std3__45__cpo5beginE
	.align		8
        /*0008*/ 	.dword	_ZN40_INTERNAL_8a6b54b3_4_k_cu_7af706f6_305584cuda3std3__45__cpo3endE
	.align		8
        /*0010*/ 	.dword	_ZN40_INTERNAL_8a6b54b3_4_k_cu_7af706f6_305584cuda3std3__45__cpo6cbeginE
	.align		8
        /*0018*/ 	.dword	_ZN40_INTERNAL_8a6b54b3_4_k_cu_7af706f6_305584cuda3std3__45__cpo4cendE
	.align		8
        /*0020*/ 	.dword	_ZN40_INTERNAL_8a6b54b3_4_k_cu_7af706f6_305584cuda3std3__442_GLOBAL__N__8a6b54b3_4_k_cu_7af706f6_305586ignoreE
	.align		8
        /*0028*/ 	.dword	_ZN40_INTERNAL_8a6b54b3_4_k_cu_7af706f6_305584cuda3std3__419piecewise_constructE
	.align		8
        /*0030*/ 	.dword	_ZN40_INTERNAL_8a6b54b3_4_k_cu_7af706f6_305584cuda3std3__48in_placeE
	.align		8
        /*0038*/ 	.dword	_ZN40_INTERNAL_8a6b54b3_4_k_cu_7af706f6_305584cuda3std6ranges3__45__cpo4swapE
	.align		8
        /*0040*/ 	.dword	_ZN40_INTERNAL_8a6b54b3_4_k_cu_7af706f6_305584cuda3std6ranges3__45__cpo9iter_moveE
	.align		8
        /*0048*/ 	.dword	_ZN40_INTERNAL_8a6b54b3_4_k_cu_7af706f6_305584cute7productE
	.align		8
        /*0050*/ 	.dword	_ZN40_INTERNAL_8a6b54b3_4_k_cu_7af706f6_305584cute1_E


//--------------------- .text._ZN7cutlass13device_kernelINS_4gemm6kernel13GemmUniversalIN4cute5tupleIJiiiiEEENS1_10collective13CollectiveMmaINS1_37MainloopSm90TmaGmmaWarpSpecializedFP8ILi28ENS5_IJNS4_1CILi1EEESB_SB_EEENS1_35KernelTmaWarpSpecializedCooperativeEEENS5_IJNSA_ILi128EEESF_NSA_ILi32EEEEEENS_12float_e4m3_tENS5_IJlSB_lEEESI_SJ_NS4_8TiledMMAINS4_8MMA_AtomIJNS4_4SM904GMMA31MMA_64x128x32_F32E4M3E4M3_SS_TNILNSN_7ScaleInE1ELSP_1EEEEEENS4_6LayoutINS5_IJNSA_ILi2EEESB_SB_EEENS5_IJSB_NSA_ILi0EEESV_EEEEENS5_IJNS4_10UnderscoreESY_SY_EEEEENS4_13SM90_TMA_LOADENS4_14ComposedLayoutINS4_7SwizzleILi1ELi4ELi3EEENS4_18smem_ptr_flag_bitsILi8EEENSS_INS5_IJNSA_ILi8EEESG_EEENS5_IJSG_SB_EEEEEEEvNS4_8identityES11_S1B_vS1C_EENS_8epilogue10collective6detail29Sm90TmaWarpSpecializedAdapterINS1F_15DefaultEpilogueISI_SJ_SJ_NS1E_6thread17LinearCombinationISI_Li1EffLNS1J_9ScaleType4KindE0ELNS_15FloatRoundStyleE2ESI_EENS1_15EpilogueDefaultEEEEEvvEEEEvNT_6ParamsE --------------------------
	.section	.text._ZN7cutlass13device_kernelINS_4gemm6kernel13GemmUniversalIN4cute5tupleIJiiiiEEENS1_10collective13CollectiveMmaINS1_37MainloopSm90TmaGmmaWarpSpecializedFP8ILi28ENS5_IJNS4_1CILi1EEESB_SB_EEENS1_35KernelTmaWarpSpecializedCooperativeEEENS5_IJNSA_ILi128EEESF_NSA_ILi32EEEEEENS_12float_e4m3_tENS5_IJlSB_lEEESI_SJ_NS4_8TiledMMAINS4_8MMA_AtomIJNS4_4SM904GMMA31MMA_64x128x32_F32E4M3E4M3_SS_TNILNSN_7ScaleInE1ELSP_1EEEEEENS4_6LayoutINS5_IJNSA_ILi2EEESB_SB_EEENS5_IJSB_NSA_ILi0EEESV_EEEEENS5_IJNS4_10UnderscoreESY_SY_EEEEENS4_13SM90_TMA_LOADENS4_14ComposedLayoutINS4_7SwizzleILi1ELi4ELi3EEENS4_18smem_ptr_flag_bitsILi8EEENSS_INS5_IJNSA_ILi8EEESG_EEENS5_IJSG_SB_EEEEEEEvNS4_8identityES11_S1B_vS1C_EENS_8epilogue10collective6detail29Sm90TmaWarpSpecializedAdapterINS1F_15DefaultEpilogueISI_SJ_SJ_NS1E_6thread17LinearCombinationISI_Li1EffLNS1J_9ScaleType4KindE0ELNS_15FloatRoundStyleE2ESI_EENS1_15EpilogueDefaultEEEEEvvEEEEvNT_6ParamsE,"ax",@progbits
	.align	128
.text._ZN7cutlass13device_kernelINS_4gemm6kernel13GemmUniversalIN4cute5tupleIJiiiiEEENS1_10collective13CollectiveMmaINS1_37MainloopSm90TmaGmmaWarpSpecializedFP8ILi28ENS5_IJNS4_1CILi1EEESB_SB_EEENS1_35KernelTmaWarpSpecializedCooperativeEEENS5_IJNSA_ILi128EEESF_NSA_ILi32EEEEEENS_12float_e4m3_tENS5_IJlSB_lEEESI_SJ_NS4_8TiledMMAINS4_8MMA_AtomIJNS4_4SM904GMMA31MMA_64x128x32_F32E4M3E4M3_SS_TNILNSN_7ScaleInE1ELSP_1EEEEEENS4_6LayoutINS5_IJNSA_ILi2EEESB_SB_EEENS5_IJSB_NSA_ILi0EEESV_EEEEENS5_IJNS4_10UnderscoreESY_SY_EEEEENS4_13SM90_TMA_LOADENS4_14ComposedLayoutINS4_7SwizzleILi1ELi4ELi3EEENS4_18smem_ptr_flag_bitsILi8EEENSS_INS5_IJNSA_ILi8EEESG_EEENS5_IJSG_SB_EEEEEEEvNS4_8identityES11_S1B_vS1C_EENS_8epilogue10collective6detail29Sm90TmaWarpSpecializedAdapterINS1F_15DefaultEpilogueISI_SJ_SJ_NS1E_6thread17LinearCombinationISI_Li1EffLNS1J_9ScaleType4KindE0ELNS_15FloatRoundStyleE2ESI_EENS1_15EpilogueDefaultEEEEEvvEEEEvNT_6ParamsE:
        .type           _ZN7cutlass13device_kernelINS_4gemm6kernel13GemmUniversalIN4cute5tupleIJiiiiEEENS1_10collective13CollectiveMmaINS1_37MainloopSm90TmaGmmaWarpSpecializedFP8ILi28ENS5_IJNS4_1CILi1EEESB_SB_EEENS1_35KernelTmaWarpSpecializedCooperativeEEENS5_IJNSA_ILi128EEESF_NSA_ILi32EEEEEENS_12float_e4m3_tENS5_IJlSB_lEEESI_SJ_NS4_8TiledMMAINS4_8MMA_AtomIJNS4_4SM904GMMA31MMA_64x128x32_F32E4M3E4M3_SS_TNILNSN_7ScaleInE1ELSP_1EEEEEENS4_6LayoutINS5_IJNSA_ILi2EEESB_SB_EEENS5_IJSB_NSA_ILi0EEESV_EEEEENS5_IJNS4_10UnderscoreESY_SY_EEEEENS4_13SM90_TMA_LOADENS4_14ComposedLayoutINS4_7SwizzleILi1ELi4ELi3EEENS4_18smem_ptr_flag_bitsILi8EEENSS_INS5_IJNSA_ILi8EEESG_EEENS5_IJSG_SB_EEEEEEEvNS4_8identityES11_S1B_vS1C_EENS_8epilogue10collective6detail29Sm90TmaWarpSpecializedAdapterINS1F_15DefaultEpilogueISI_SJ_SJ_NS1E_6thread17LinearCombinationISI_Li1EffLNS1J_9ScaleType4KindE0ELNS_15FloatRoundStyleE2ESI_EENS1_15EpilogueDefaultEEEEEvvEEEEvNT_6ParamsE,@function
        .size           _ZN7cutlass13device_kernelINS_4gemm6kernel13GemmUniversalIN4cute5tupleIJiiiiEEENS1_10collective13CollectiveMmaINS1_37MainloopSm90TmaGmmaWarpSpecializedFP8ILi28ENS5_IJNS4_1CILi1EEESB_SB_EEENS1_35KernelTmaWarpSpecializedCooperativeEEENS5_IJNSA_ILi128EEESF_NSA_ILi32EEEEEENS_12float_e4m3_tENS5_IJlSB_lEEESI_SJ_NS4_8TiledMMAINS4_8MMA_AtomIJNS4_4SM904GMMA31MMA_64x128x32_F32E4M3E4M3_SS_TNILNSN_7ScaleInE1ELSP_1EEEEEENS4_6LayoutINS5_IJNSA_ILi2EEESB_SB_EEENS5_IJSB_NSA_ILi0EEESV_EEEEENS5_IJNS4_10UnderscoreESY_SY_EEEEENS4_13SM90_TMA_LOADENS4_14ComposedLayoutINS4_7SwizzleILi1ELi4ELi3EEENS4_18smem_ptr_flag_bitsILi8EEENSS_INS5_IJNSA_ILi8EEESG_EEENS5_IJSG_SB_EEEEEEEvNS4_8identityES11_S1B_vS1C_EENS_8epilogue10collective6detail29Sm90TmaWarpSpecializedAdapterINS1F_15DefaultEpilogueISI_SJ_SJ_NS1E_6thread17LinearCombinationISI_Li1EffLNS1J_9ScaleType4KindE0ELNS_15FloatRoundStyleE2ESI_EENS1_15EpilogueDefaultEEEEEvvEEEEvNT_6ParamsE,(.L_x_250 - _ZN7cutlass13device_kernelINS_4gemm6kernel13GemmUniversalIN4cute5tupleIJiiiiEEENS1_10collective13CollectiveMmaINS1_37MainloopSm90TmaGmmaWarpSpecializedFP8ILi28ENS5_IJNS4_1CILi1EEESB_SB_EEENS1_35KernelTmaWarpSpecializedCooperativeEEENS5_IJNSA_ILi128EEESF_NSA_ILi32EEEEEENS_12float_e4m3_tENS5_IJlSB_lEEESI_SJ_NS4_8TiledMMAINS4_8MMA_AtomIJNS4_4SM904GMMA31MMA_64x128x32_F32E4M3E4M3_SS_TNILNSN_7ScaleInE1ELSP_1EEEEEENS4_6LayoutINS5_IJNSA_ILi2EEESB_SB_EEENS5_IJSB_NSA_ILi0EEESV_EEEEENS5_IJNS4_10UnderscoreESY_SY_EEEEENS4_13SM90_TMA_LOADENS4_14ComposedLayoutINS4_7SwizzleILi1ELi4ELi3EEENS4_18smem_ptr_flag_bitsILi8EEENSS_INS5_IJNSA_ILi8EEESG_EEENS5_IJSG_SB_EEEEEEEvNS4_8identityES11_S1B_vS1C_EENS_8epilogue10collective6detail29Sm90TmaWarpSpecializedAdapterINS1F_15DefaultEpilogueISI_SJ_SJ_NS1E_6thread17LinearCombinationISI_Li1EffLNS1J_9ScaleType4KindE0ELNS_15FloatRoundStyleE2ESI_EENS1_15EpilogueDefaultEEEEEvvEEEEvNT_6ParamsE)
        .other          _ZN7cutlass13device_kernelINS_4gemm6kernel13GemmUniversalIN4cute5tupleIJiiiiEEENS1_10collective13CollectiveMmaINS1_37MainloopSm90TmaGmmaWarpSpecializedFP8ILi28ENS5_IJNS4_1CILi1EEESB_SB_EEENS1_35KernelTmaWarpSpecializedCooperativeEEENS5_IJNSA_ILi128EEESF_NSA_ILi32EEEEEENS_12float_e4m3_tENS5_IJlSB_lEEESI_SJ_NS4_8TiledMMAINS4_8MMA_AtomIJNS4_4SM904GMMA31MMA_64x128x32_F32E4M3E4M3_SS_TNILNSN_7ScaleInE1ELSP_1EEEEEENS4_6LayoutINS5_IJNSA_ILi2EEESB_SB_EEENS5_IJSB_NSA_ILi0EEESV_EEEEENS5_IJNS4_10UnderscoreESY_SY_EEEEENS4_13SM90_TMA_LOADENS4_14ComposedLayoutINS4_7SwizzleILi1ELi4ELi3EEENS4_18smem_ptr_flag_bitsILi8EEENSS_INS5_IJNSA_ILi8EEESG_EEENS5_IJSG_SB_EEEEEEEvNS4_8identityES11_S1B_vS1C_EENS_8epilogue10collective6detail29Sm90TmaWarpSpecializedAdapterINS1F_15DefaultEpilogueISI_SJ_SJ_NS1E_6thread17LinearCombinationISI_Li1EffLNS1J_9ScaleType4KindE0ELNS_15FloatRoundStyleE2ESI_EENS1_15EpilogueDefaultEEEEEvvEEEEvNT_6ParamsE,@"STO_CUDA_ENTRY STV_DEFAULT"
_ZN7cutlass13device_kernelINS_4gemm6kernel13GemmUniversalIN4cute5tupleIJiiiiEEENS1_10collective13CollectiveMmaINS1_37MainloopSm90TmaGmmaWarpSpecializedFP8ILi28ENS5_IJNS4_1CILi1EEESB_SB_EEENS1_35KernelTmaWarpSpecializedCooperativeEEENS5_IJNSA_ILi128EEESF_NSA_ILi32EEEEEENS_12float_e4m3_tENS5_IJlSB_lEEESI_SJ_NS4_8TiledMMAINS4_8MMA_AtomIJNS4_4SM904GMMA31MMA_64x128x32_F32E4M3E4M3_SS_TNILNSN_7ScaleInE1ELSP_1EEEEEENS4_6LayoutINS5_IJNSA_ILi2EEESB_SB_EEENS5_IJSB_NSA_ILi0EEESV_EEEEENS5_IJNS4_10UnderscoreESY_SY_EEEEENS4_13SM90_TMA_LOADENS4_14ComposedLayoutINS4_7SwizzleILi1ELi4ELi3EEENS4_18smem_ptr_flag_bitsILi8EEENSS_INS5_IJNSA_ILi8EEESG_EEENS5_IJSG_SB_EEEEEEEvNS4_8identityES11_S1B_vS1C_EENS_8epilogue10collective6detail29Sm90TmaWarpSpecializedAdapterINS1F_15DefaultEpilogueISI_SJ_SJ_NS1E_6thread17LinearCombinationISI_Li1EffLNS1J_9ScaleType4KindE0ELNS_15FloatRoundStyleE2ESI_EENS1_15EpilogueDefaultEEEEEvvEEEEvNT_6ParamsE:
[----:B------:R-:W-:Y:S01]  /*0000*/  LDC R1, c[0x0][0x28] ;  /* 0x00000a00ff017b82 */ /* 0x000fe20000000800 */
[----:B------:R-:W0:Y:S01]  /*0010*/  S2R R0, SR_TID.X ;  /* 0x0000000000007919 */ /* 0x000e220000002100 */
[----:B------:R-:W-:Y:S01]  /*0020*/  ELECT P0, URZ, PT ;  /* 0x00000000003f782f */ /* 0x000fe20003800000 */
[----:B------:R-:W-:Y:S01]  /*0030*/  BSSY B0, `(.L_x_0) ;  /* 0x000000f000007945 */ /* 0x000fe20003800000 */
[--C-:B0-----:R-:W-:Y:S02]  /*0040*/  SHF.R.U32.HI R2, RZ, 0x5, R0.reuse ;  /* 0x00000005ff027819 */ /* 0x101fe40000011600 */
[----:B------:R-:W-:-:S03]  /*0050*/  SHF.R.U32.HI R3, RZ, 0x7, R0 ;  /* 0x00000007ff037819 */ /* 0x000fc60000011600 */
[----:B------:R-:W0:Y:S04]  /*0060*/  SHFL.IDX PT, R5, R2, RZ, 0x1f ;  /* 0x00001fff02057589 */ /* 0x000e2800000e0000 */
[----:B------:R1:W2:Y:S01]  /*0070*/  SHFL.IDX PT, R6, R3, RZ, 0x1f ;  /* 0x00001fff03067589 */ /* 0x0002a200000e0000 */
[----:B0-----:R-:W-:-:S13]  /*0080*/  ISETP.NE.OR P0, PT, R5, RZ, !P0 ;  /* 0x000000ff0500720c */ /* 0x001fda0004705670 */
[----:B-12---:R-:W-:Y:S05]  /*0090*/  @P0 BRA `(.L_x_1) ;  /* 0x0000000000200947 */ /* 0x006fea0003800000 */
[----:B------:R-:W-:Y:S02]  /*00a0*/  ULDC.64 UR4, c[0x0][0x198] ;  /* 0x0000660000047ab9 */ /* 0x000fe40000000a00 */
[----:B------:R-:W-:Y:S02]  /*00b0*/  UIADD3 UR6, UP0, UR4, 0xf0, URZ ;  /* 0x000000f004067890 */ /* 0x000fe4000ff1e03f */
[----:B------:R-:W-:Y:S02]  /*00c0*/  UIADD3 UR4, UP1, UR4, 0x1f0, URZ ;  /* 0x000001f004047890 */ /* 0x000fe4000ff3e03f */
[----:B------:R-:W-:Y:S02]  /*00d0*/  UIADD3.X UR7, URZ, UR5, URZ, UP0, !UPT ;  /* 0x000000053f077290 */ /* 0x000fe400087fe43f */
[----:B------:R-:W-:-:S07]  /*00e0*/  UIADD3.X UR5, URZ, UR5, URZ, UP1, !UPT ;  /* 0x000000053f057290 */ /* 0x000fce0008ffe43f */
[----:B------:R0:W-:Y:S02]  /*00f0*/  UTMACCTL.PF [UR6] ;  /* 0x00000000060079b9 */ /* 0x0001e40008040000 */
[----:B------:R0:W-:Y:S02]  /*0100*/  UTMACCTL.PF [UR4] ;  /* 0x00000000040079b9 */ /* 0x0001e40008040000 */
[----:B0-----:R-:W-:Y:S01]  /*0110*/  NOP ;  /* 0x0000000000007918 */ /* 0x001fe20000000000 */
.L_x_1:
[----:B------:R-:W-:Y:S05]  /*0120*/  BSYNC B0 ;  /* 0x0000000000007941 */ /* 0x000fea0003800000 */
.L_x_0:
[----:B------:R-:W0:Y:S02]  /*0130*/  SHFL.IDX PT, R3, R2, RZ, 0x1f ;  /* 0x00001fff02037589 */ /* 0x000e2400000e0000 */
[----:B0-----:R-:W-:-:S13]  /*0140*/  ISETP.NE.AND P0, PT, R3, RZ, PT ;  /* 0x000000ff0300720c */ /* 0x001fda0003f05270 */
[----:B------:R-:W-:Y:S05]  /*0150*/  @P0 BRA `(.L_x_2) ;  /* 0x0000000400240947 */ /* 0x000fea0003800000 */
[----:B------:R-:W-:Y:S01]  /*0160*/  ELECT P0, URZ, PT ;  /* 0x00000000003f782f */ /* 0x000fe20003800000 */
[----:B------:R-:W-:-:S12]  /*0170*/  BSSY B0, `(.L_x_2) ;  /* 0x0000047000007945 */ /* 0x000fd80003800000 */
[----:B------:R-:W-:Y:S05]  /*0180*/  @!P0 BRA `(.L_x_3) ;  /* 0x0000000400148947 */ /* 0x000fea0003800000 */
[----:B------:R-:W0:Y:S01]  /*0190*/  S2UR UR8, SR_CgaCtaId ;  /* 0x00000000000879c3 */ /* 0x000e220000008800 */
[----:B------:R-:W-:Y:S01]  /*01a0*/  UMOV UR4, 0x400 ;  /* 0x0000040000047882 */ /* 0x000fe20000000000 */
[----:B------:R-:W-:Y:S01]  /*01b0*/  UMOV UR5, 0x1 ;  /* 0x0000000100057882 */ /* 0x000fe20000000000 */
[----:B------:R-:W-:Y:S02]  /*01c0*/  UMOV UR6, 0x100 ;  /* 0x0000010000067882 */ /* 0x000fe40000000000 */
[----:B------:R-:W-:-:S04]  /*01d0*/  UIADD3 UR6, -UR6, 0x100000, URZ ;  /* 0x0010000006067890 */ /* 0x000fc8000fffe13f */
[----:B------:R-:W-:Y:S02]  /*01e0*/  USHF.L.U32 UR7, UR6, 0xb, URZ ;  /* 0x0000000b06077899 */ /* 0x000fe4000800063f */
[----:B------:R-:W-:Y:S02]  /*01f0*/  USHF.L.U32 UR6, UR6, 0x1, URZ ;  /* 0x0000000106067899 */ /* 0x000fe4000800063f */
[----:B0-----:R-:W-:Y:S02]  /*0200*/  ULEA UR8, UR8, UR4, 0x18 ;  /* 0x0000000408087291 */ /* 0x001fe4000f8ec03f */
[----:B------:R-:W-:-:S04]  /*0210*/  UIADD3 UR4, -UR5, 0x100000, URZ ;  /* 0x0010000005047890 */ /* 0x000fc8000fffe13f */
[----:B------:R-:W-:Y:S02]  /*0220*/  USHF.L.U32 UR5, UR4, 0xb, URZ ;  /* 0x0000000b04057899 */ /* 0x000fe4000800063f */
[----:B------:R-:W-:Y:S01]  /*0230*/  USHF.L.U32 UR4, UR4, 0x1, URZ ;  /* 0x0000000104047899 */ /* 0x000fe2000800063f */
[----:B------:R-:W0:Y:S11]  /*0240*/  FENCE.VIEW.ASYNC.S ;  /* 0x00000000000073c6 */ /* 0x000e360000000000 */
[----:B0-----:R0:W1:Y:S01]  /*0250*/  SYNCS.EXCH.64 URZ, [UR8], UR4 ;  /* 0x00000004083f75b2 */ /* 0x0010620008000100 */
[----:B------:R0:W2:Y:S01]  /*0260*/  SYNCS.EXCH.64 URZ, [UR8+0xe0], UR6 ;  /* 0x0000e006083f75b2 */ /* 0x0000a20008000100 */
[----:B------:R0:W3:Y:S01]  /*0270*/  SYNCS.EXCH.64 URZ, [UR8+0x8], UR4 ;  /* 0x00000804083f75b2 */ /* 0x0000e20008000100 */
[----:B------:R0:W4:Y:S01]  /*0280*/  SYNCS.EXCH.64 URZ, [UR8+0xe8], UR6 ;  /* 0x0000e806083f75b2 */ /* 0x0001220008000100 */
[----:B------:R0:W0:Y:S01]  /*0290*/  SYNCS.EXCH.64 URZ, [UR8+0x10], UR4 ;  /* 0x00001004083f75b2 */ /* 0x0000220008000100 */
        /* <DEDUP_REMOVED lines=51> */
[----:B-1234-:R-:W-:Y:S01]  /*05d0*/  NOP ;  /* 0x0000000000007918 */ /* 0x01efe20000000000 */
.L_x_3:
[----:B0-----:R-:W-:Y:S05]  /*05e0*/  BSYNC B0 ;  /* 0x0000000000007941 */ /* 0x001fea0003800000 */
.L_x_2:
[----:B------:R-:W0:Y:S01]  /*05f0*/  SHFL.IDX PT, R2, R2, RZ, 0x1f ;  /* 0x00001fff02027589 */ /* 0x000e2200000e0000 */
[----:B------:R-:W1:Y:S01]  /*0600*/  LDC R3, c[0x0][0x65c] ;  /* 0x00019700ff037b82 */ /* 0x000e620000000800 */
[----:B------:R-:W-:Y:S02]  /*0610*/  ELECT P0, URZ, PT ;  /* 0x00000000003f782f */ /* 0x000fe40003800000 */
[----:B------:R-:W-:Y:S01]  /*0620*/  SHF.R.S32.HI R4, RZ, 0x1f, R5 ;  /* 0x0000001fff047819 */ /* 0x000fe20000011405 */
[----:B------:R-:W2:Y:S01]  /*0630*/  S2R R10, SR_CTAID.Y ;  /* 0x00000000000a7919 */ /* 0x000ea20000002600 */
[----:B------:R-:W-:Y:S01]  /*0640*/  UMOV UR4, 0x20 ;  /* 0x0000002000047882 */ /* 0x000fe20000000000 */
[C---:B------:R-:W-:Y:S01]  /*0650*/  ISETP.NE.AND P3, PT, R6.reuse, RZ, PT ;  /* 0x000000ff0600720c */ /* 0x040fe20003f65270 */
[----:B------:R-:W-:Y:S01]  /*0660*/  VIADD R11, R6, 0xffffffff ;  /* 0xffffffff060b7836 */ /* 0x000fe20000000000 */
[----:B------:R-:W3:Y:S01]  /*0670*/  S2R R8, SR_CTAID.X ;  /* 0x0000000000087919 */ /* 0x000ee20000002500 */
[----:B------:R-:W-:Y:S01]  /*0680*/  LEA.HI R4, R4, R5, RZ, 0x2 ;  /* 0x0000000504047211 */ /* 0x000fe200078f10ff */
[----:B------:R-:W-:Y:S01]  /*0690*/  NOP ;  /* 0x0000000000007918 */ /* 0x000fe20000000000 */
[----:B------:R-:W-:Y:S01]  /*06a0*/  NOP ;  /* 0x0000000000007918 */ /* 0x000fe20000000000 */
[----:B------:R-:W-:-:S02]  /*06b0*/  ISETP.GE.U32.AND P1, PT, R11, 0x2, PT ;  /* 0x000000020b00780c */ /* 0x000fc40003f26070 */
[----:B------:R-:W-:-:S05]  /*06c0*/  LOP3.LUT R4, R4, 0xfffffffc, RZ, 0xc0, !PT ;  /* 0xfffffffc04047812 */ /* 0x000fca00078ec0ff */
[----:B------:R-:W-:Y:S01]  /*06d0*/  IMAD.IADD R5, R5, 0x1, -R4 ;  /* 0x0000000105057824 */ /* 0x000fe200078e0a04 */
[----:B0-----:R-:W-:Y:S02]  /*06e0*/  ISETP.NE.OR P0, PT, R2, RZ, !P0 ;  /* 0x000000ff0200720c */ /* 0x001fe40004705670 */
[----:B-1----:R-:W-:-:S11]  /*06f0*/  ISETP.NE.AND P2, PT, R3, 0x1, PT ;  /* 0x000000010300780c */ /* 0x002fd60003f45270 */
[----:B------:R-:W-:Y:S01]  /*0700*/  VOTEU.ALL UP0, P0 ;  /* 0x00000000003f7886 */ /* 0x000fe20000000000 */
[----:B------:R-:W-:Y:S01]  /*0710*/  VOTEU.ALL UP1, P0 ;  /* 0x00000000003f7886 */ /* 0x000fe20000020000 */
[----:B------:R-:W3:Y:S01]  /*0720*/  @P2 LDC R9, c[0x0][0x10] ;  /* 0x00000400ff092b82 */ /* 0x000ee20000000800 */
[----:B--2---:R-:W-:Y:S02]  /*0730*/  @P2 IMAD.MOV.U32 R2, RZ, RZ, R10 ;  /* 0x000000ffff022224 */ /* 0x004fe400078e000a */
[----:B------:R-:W-:Y:S01]  /*0740*/  @!UP0 UMOV UR6, 0x400 ;  /* 0x0000040000068882 */ /* 0x000fe20000000000 */
[----:B------:R-:W-:-:S04]  /*0750*/  @!UP0 UIADD3 UR4, -UR4, 0x100000, URZ ;  /* 0x0010000004048890 */ /* 0x000fc8000fffe13f */
[----:B------:R-:W-:Y:S02]  /*0760*/  @!UP0 USHF.L.U32 UR5, UR4, 0xb, URZ ;  /* 0x0000000b04058899 */ /* 0x000fe4000800063f */
[----:B------:R-:W-:Y:S01]  /*0770*/  @!UP0 USHF.L.U32 UR4, UR4, 0x1, URZ ;  /* 0x0000000104048899 */ /* 0x000fe2000800063f */
[----:B------:R-:W-:Y:S02]  /*0780*/  @P2 IMAD.MOV.U32 R3, RZ, RZ, RZ ;  /* 0x000000ffff032224 */ /* 0x000fe400078e00ff */
[----:B------:R-:W-:Y:S01]  /*0790*/  @P2 IMAD.MOV.U32 R13, RZ, RZ, RZ ;  /* 0x000000ffff0d2224 */ /* 0x000fe200078e00ff */
[----:B------:R-:W0:Y:S08]  /*07a0*/  @!UP0 S2UR UR7, SR_CgaCtaId ;  /* 0x00000000000789c3 */ /* 0x000e300000008800 */
[----:B------:R-:W1:Y:S01]  /*07b0*/  @!P2 LDC R7, c[0x0][0xc] ;  /* 0x00000300ff07ab82 */ /* 0x000e620000000800 */
[----:B---3--:R-:W-:-:S04]  /*07c0*/  @P2 IMAD.WIDE.U32 R2, R8, R9, R2 ;  /* 0x0000000908022225 */ /* 0x008fc800078e0002 */
[----:B------:R-:W-:Y:S02]  /*07d0*/  IMAD.MOV.U32 R9, RZ, RZ, RZ ;  /* 0x000000ffff097224 */ /* 0x000fe400078e00ff */
[----:B------:R-:W-:Y:S01]  /*07e0*/  @P2 IMAD.IADD R3, R3, 0x1, R13 ;  /* 0x0000000103032824 */ /* 0x000fe200078e020d */
[----:B0-----:R-:W-:Y:S01]  /*07f0*/  @!UP0 ULEA UR6, UR7, UR6, 0x18 ;  /* 0x0000000607068291 */ /* 0x001fe2000f8ec03f */
[----:B------:R-:W-:Y:S01]  /*0800*/  VOTEU.ALL UP0, P0 ;  /* 0x00000000003f7886 */ /* 0x000fe20000000000 */
[----:B------:R-:W-:-:S04]  /*0810*/  ISETP.NE.AND P0, PT, R5, 0x3, PT ;  /* 0x000000030500780c */ /* 0x000fc80003f05270 */
[----:B------:R-:W-:-:S04]  /*0820*/  ISETP.EQ.OR P0, PT, R5, RZ, !P0 ;  /* 0x000000ff0500720c */ /* 0x000fc80004702670 */
[----:B------:R-:W-:Y:S01]  /*0830*/  ISETP.EQ.AND P0, PT, R6, RZ, P0 ;  /* 0x000000ff0600720c */ /* 0x000fe20000702270 */
[----:B------:R-:W0:Y:S02]  /*0840*/  FENCE.VIEW.ASYNC.S ;  /* 0x00000000000073c6 */ /* 0x000e240000000000 */
[----:B0-----:R0:W2:Y:S01]  /*0850*/  @!UP0 SYNCS.EXCH.64 URZ, [UR6+0x1d0], UR4 ;  /* 0x0001d004063f85b2 */ /* 0x0010a20008000100 */
[----:B-1----:R-:W-:Y:S01]  /*0860*/  @!P2 IMAD.WIDE.U32 R6, R7, R10, R8 ;  /* 0x0000000a0706a225 */ /* 0x002fe200078e0008 */
[----:B------:R-:W-:-:S03]  /*0870*/  SEL R4, RZ, 0x1, !P0 ;  /* 0x00000001ff047807 */ /* 0x000fc60004000000 */
[----:B------:R-:W-:Y:S02]  /*0880*/  @!P2 IMAD.MOV.U32 R2, RZ, RZ, R6 ;  /* 0x000000ffff02a224 */ /* 0x000fe400078e0006 */
[----:B------:R-:W-:Y:S01]  /*0890*/  @!P2 IMAD.MOV.U32 R3, RZ, RZ, R7 ;  /* 0x000000ffff03a224 */ /* 0x000fe200078e0007 */
[----:B------:R-:W-:Y:S01]  /*08a0*/  SEL R4, R4, 0x2, P1 ;  /* 0x0000000204047807 */ /* 0x000fe20000800000 */
[----:B------:R0:W2:Y:S01]  /*08b0*/  @!UP1 SYNCS.EXCH.64 URZ, [UR6+0x1d8], UR4 ;  /* 0x0001d804063f95b2 */ /* 0x0000a20008000100 */
[----:B------:R-:W-:Y:S01]  /*08c0*/  NOP ;  /* 0x0000000000007918 */ /* 0x000fe20000000000 */
[----:B--2---:R-:W-:Y:S06]  /*08d0*/  BAR.SYNC.DEFER_BLOCKING 0x0 ;  /* 0x0000000000007b1d */ /* 0x004fec0000010000 */
[----:B------:R-:W-:Y:S05]  /*08e0*/  @!P3 BRA `(.L_x_4) ;  /* 0x000000740034b947 */ /* 0x000fea0003800000 */
[----:B------:R-:W-:-:S13]  /*08f0*/  ISETP.GT.U32.AND P0, PT, R11, 0x1, PT ;  /* 0x000000010b00780c */ /* 0x000fda0003f04070 */
[----:B0-----:R-:W-:Y:S05]  /*0900*/  @P0 EXIT ;  /* 0x000000000000094d */ /* 0x001fea0003800000 */
[----:B------:R-:W-:Y:S01]  /*0910*/  ULDC.64 UR4, c[0x0][0x650] ;  /* 0x0001940000047ab9 */ /* 0x000fe20000000a00 */
[----:B------:R-:W-:Y:S01]  /*0920*/  PRMT R12, RZ, 0x7610, R12 ;  /* 0x00007610ff0c7816 */ /* 0x000fe2000000000c */
[----:B------:R-:W-:Y:S01]  /*0930*/  IMAD.MOV.U32 R6, RZ, RZ, -0x1 ;  /* 0xffffffffff067424 */ /* 0x000fe200078e00ff */
[----:B------:R-:W-:Y:S01]  /*0940*/  ISETP.GE.U32.AND P0, PT, R2, UR4, PT ;  /* 0x0000000402007c0c */ /* 0x000fe2000bf06070 */
[----:B------:R-:W-:Y:S02]  /*0950*/  IMAD.MOV.U32 R7, RZ, RZ, -0x1 ;  /* 0xffffffffff077424 */ /* 0x000fe400078e00ff */
[----:B------:R-:W-:Y:S01]  /*0960*/  IMAD.MOV.U32 R5, RZ, RZ, -0x1 ;  /* 0xffffffffff057424 */ /* 0x000fe200078e00ff */
[----:B------:R-:W-:-:S13]  /*0970*/  ISETP.GE.U32.AND.EX P0, PT, R3, UR5, PT, P0 ;  /* 0x0000000503007c0c */ /* 0x000fda000bf06100 */
[----:B------:R-:W-:Y:S05]  /*0980*/  @P0 BRA `(.L_x_5) ;  /* 0x00000004005c0947 */ /* 0x000fea0003800000 */
[----:B------:R-:W0:Y:S01]  /*0990*/  LDC.64 R16, c[0x0][0x628] ;  /* 0x00018a00ff107b82 */ /* 0x000e220000000a00 */
[----:B------:R-:W-:Y:S02]  /*09a0*/  IMAD.MOV.U32 R6, RZ, RZ, R2 ;  /* 0x000000ffff067224 */ /* 0x000fe400078e0002 */
[----:B------:R-:W-:-:S05]  /*09b0*/  IMAD.MOV.U32 R7, RZ, RZ, R3 ;  /* 0x000000ffff077224 */ /* 0x000fca00078e0003 */
[----:B------:R-:W1:Y:S08]  /*09c0*/  LDC R18, c[0x0][0x630] ;  /* 0x00018c00ff127b82 */ /* 0x000e700000000800 */
[----:B------:R-:W2:Y:S01]  /*09d0*/  LDC.64 R20, c[0x0][0x620] ;  /* 0x00018800ff147b82 */ /* 0x000ea20000000a00 */
[----:B0-----:R-:W-:-:S04]  /*09e0*/  ISETP.NE.U32.AND P0, PT, R16, RZ, PT ;  /* 0x000000ff1000720c */ /* 0x001fc80003f05070 */
[----:B------:R-:W-:-:S13]  /*09f0*/  ISETP.NE.AND.EX P0, PT, R17, RZ, PT, P0 ;  /* 0x000000ff1100720c */ /* 0x000fda0003f05300 */
[----:B-12---:R-:W-:Y:S05]  /*0a00*/  @!P0 BRA `(.L_x_6) ;  /* 0x0000000000288947 */ /* 0x006fea0003800000 */
[----:B------:R-:W0:Y:S02]  /*0a10*/  LDC R5, c[0x0][0x634] ;  /* 0x00018d00ff057b82 */ /* 0x000e240000000800 */
[----:B0-----:R-:W-:-:S05]  /*0a20*/  IADD3 R5, P0, R2, R5, RZ ;  /* 0x0000000502057210 */ /* 0x001fca0007f1e0ff */
[----:B------:R-:W-:-:S04]  /*0a30*/  IMAD.X R11, RZ, RZ, R3, P0 ;  /* 0x000000ffff0b7224 */ /* 0x000fc800000e0603 */
[----:B------:R-:W-:-:S04]  /*0a40*/  IMAD.WIDE.U32 R6, R11, R16, RZ ;  /* 0x000000100b067225 */ /* 0x000fc800078e00ff */
[----:B------:R-:W-:-:S04]  /*0a50*/  IMAD.WIDE.U32 R12, P0, R5, R17, R6 ;  /* 0x00000011050c7225 */ /* 0x000fc80007800006 */
[----:B------:R-:W-:-:S04]  /*0a60*/  IMAD.WIDE.U32 R6, R5, R16, RZ ;  /* 0x0000001005067225 */ /* 0x000fc800078e00ff */
[----:B------:R-:W-:Y:S01]  /*0a70*/  IMAD.X R15, RZ, RZ, RZ, P0 ;  /* 0x000000ffff0f7224 */ /* 0x000fe200000e06ff */
[----:B------:R-:W-:Y:S01]  /*0a80*/  IADD3 RZ, P0, R7, R12, RZ ;  /* 0x0000000c07ff7210 */ /* 0x000fe20007f1e0ff */
[----:B------:R-:W-:-:S04]  /*0a90*/  IMAD.MOV.U32 R14, RZ, RZ, R13 ;  /* 0x000000ffff0e7224 */ /* 0x000fc800078e000d */
[----:B------:R-:W-:-:S08]  /*0aa0*/  IMAD.WIDE.U32.X R6, R11, R17, R14, P0 ;  /* 0x000000110b067225 */ /* 0x000fd000000e040e */
.L_x_6:
[--C-:B------:R-:W-:Y:S01]  /*0ab0*/  SHF.R.U64 R26, R6, R18, R7.reuse ;  /* 0x00000012061a7219 */ /* 0x100fe20000001207 */
[----:B------:R-:W0:Y:S01]  /*0ac0*/  LDC.64 R22, c[0x0][0x640] ;  /* 0x00019000ff167b82 */ /* 0x000e220000000a00 */
[----:B------:R-:W-:Y:S01]  /*0ad0*/  I2FP.F32.U32 R5, R8 ;  /* 0x0000000800057245 */ /* 0x000fe20000201000 */
[----:B------:R-:W-:Y:S01]  /*0ae0*/  ULDC UR4, c[0x0][0x150] ;  /* 0x0000540000047ab9 */ /* 0x000fe20000000800 */
[----:B------:R-:W-:Y:S02]  /*0af0*/  SHF.R.U32.HI R6, RZ, R18, R7 ;  /* 0x00000012ff067219 */ /* 0x000fe40000011607 */
[----:B------:R-:W-:Y:S01]  /*0b00*/  IADD3 R11, P0, RZ, -R26, RZ ;  /* 0x8000001aff0b7210 */ /* 0x000fe20007f1e0ff */
[----:B------:R-:W-:Y:S01]  /*0b10*/  FMUL R5, R5, UR4 ;  /* 0x0000000405057c20 */ /* 0x000fe20008400000 */
[----:B------:R-:W-:Y:S01]  /*0b20*/  ULDC UR4, c[0x0][0x154] ;  /* 0x0000550000047ab9 */ /* 0x000fe20000000800 */
[----:B------:R-:W1:Y:S02]  /*0b30*/  LDC R14, c[0x0][0x618] ;  /* 0x00018600ff0e7b82 */ /* 0x000e640000000800 */
[----:B------:R-:W-:-:S02]  /*0b40*/  IMAD.X R13, RZ, RZ, ~R6, P0 ;  /* 0x000000ffff0d7224 */ /* 0x000fc400000e0e06 */
[----:B------:R-:W2:Y:S01]  /*0b50*/  F2I.U32.TRUNC.NTZ R5, R5 ;  /* 0x0000000500057305 */ /* 0x000ea2000020f000 */
[----:B------:R-:W-:-:S03]  /*0b60*/  IMAD.WIDE.U32 R6, R11, R20, R2 ;  /* 0x000000140b067225 */ /* 0x000fc600078e0002 */
[----:B------:R-:W3:Y:S01]  /*0b70*/  LDC R9, c[0x0][0x144] ;  /* 0x00005100ff097b82 */ /* 0x000ee20000000800 */
[----:B------:R-:W-:-:S04]  /*0b80*/  IMAD R12, R13, R20, RZ ;  /* 0x000000140d0c7224 */ /* 0x000fc800078e02ff */
[----:B------:R-:W-:Y:S02]  /*0b90*/  IMAD R11, R11, R21, R12 ;  /* 0x000000150b0b7224 */ /* 0x000fe400078e020c */
[----:B------:R-:W-:Y:S01]  /*0ba0*/  IMAD.MOV.U32 R12, RZ, RZ, 0x1 ;  /* 0x00000001ff0c7424 */ /* 0x000fe200078e00ff */
[----:B------:R-:W4:Y:S01]  /*0bb0*/  LDC R18, c[0x0][0x608] ;  /* 0x00018200ff127b82 */ /* 0x000f220000000800 */
[----:B------:R-:W-:Y:S01]  /*0bc0*/  IMAD.IADD R11, R7, 0x1, R11 ;  /* 0x00000001070b7824 */ /* 0x000fe200078e020b */
[----:B0-----:R-:W-:Y:S01]  /*0bd0*/  ISETP.NE.U32.AND P0, PT, R22, RZ, PT ;  /* 0x000000ff1600720c */ /* 0x001fe20003f05070 */
[----:B--2---:R-:W-:-:S03]  /*0be0*/  IMAD.MOV R7, RZ, RZ, -R5 ;  /* 0x000000ffff077224 */ /* 0x004fc600078e0a05 */
[----:B------:R-:W-:Y:S02]  /*0bf0*/  ISETP.NE.AND.EX P0, PT, R23, RZ, PT, P0 ;  /* 0x000000ff1700720c */ /* 0x000fe40003f05300 */
[----:B------:R-:W0:Y:S01]  /*0c00*/  LDC R13, c[0x0][0x658] ;  /* 0x00019600ff0d7b82 */ /* 0x000e220000000800 */
[--C-:B-1----:R-:W-:Y:S02]  /*0c10*/  SHF.R.U64 R16, R6, R14, R11.reuse ;  /* 0x0000000e06107219 */ /* 0x102fe4000000120b */
[----:B------:R-:W-:Y:S02]  /*0c20*/  I2FP.F32.U32 R6, R10 ;  /* 0x0000000a00067245 */ /* 0x000fe40000201000 */
[----:B------:R-:W-:-:S03]  /*0c30*/  SHF.R.U32.HI R11, RZ, R14, R11 ;  /* 0x0000000eff0b7219 */ /* 0x000fc6000001160b */
[----:B------:R-:W1:Y:S01]  /*0c40*/  LDC R17, c[0x0][0x148] ;  /* 0x00005200ff117b82 */ /* 0x000e620000000800 */
[----:B---3--:R-:W-:Y:S02]  /*0c50*/  IMAD R5, R9, R7, R8 ;  /* 0x0000000709057224 */ /* 0x008fe400078e0208 */
[----:B------:R-:W-:Y:S01]  /*0c60*/  FMUL R7, R6, UR4 ;  /* 0x0000000406077c20 */ /* 0x000fe20008400000 */
[----:B------:R-:W-:-:S03]  /*0c70*/  IMAD.MOV.U32 R6, RZ, RZ, -0x1 ;  /* 0xffffffffff067424 */ /* 0x000fc600078e00ff */
[----:B------:R2:W3:Y:S01]  /*0c80*/  F2I.U32.TRUNC.NTZ R15, R7 ;  /* 0x00000007000f7305 */ /* 0x0004e2000020f000 */
[----:B------:R-:W1:Y:S01]  /*0c90*/  LDC R21, c[0x0][0x600] ;  /* 0x00018000ff157b82 */ /* 0x000e620000000800 */
[-CC-:B----4-:R-:W-:Y:S02]  /*0ca0*/  SHF.R.U64 R27, R16, R18.reuse, R11.reuse ;  /* 0x00000012101b7219 */ /* 0x190fe4000000120b */
[----:B------:R-:W-:-:S05]  /*0cb0*/  SHF.R.U32.HI R8, RZ, R18, R11 ;  /* 0x00000012ff087219 */ /* 0x000fca000001160b */
[----:B------:R-:W4:Y:S01]  /*0cc0*/  LDC R20, c[0x0][0x648] ;  /* 0x00019200ff147b82 */ /* 0x000f220000000800 */
[-CC-:B0-----:R-:W-:Y:S02]  /*0cd0*/  SHF.R.U64 R18, R27, R13.reuse, R8.reuse ;  /* 0x0000000d1b127219 */ /* 0x181fe40000001208 */
[-C--:B------:R-:W-:Y:S02]  /*0ce0*/  SHF.L.U32 R6, R6, R13.reuse, RZ ;  /* 0x0000000d06067219 */ /* 0x080fe400000006ff */
[-C--:B------:R-:W-:Y:S02]  /*0cf0*/  SHF.R.U32.HI R8, RZ, R13.reuse, R8 ;  /* 0x0000000dff087219 */ /* 0x080fe40000011608 */
[----:B------:R-:W-:Y:S01]  /*0d00*/  LOP3.LUT R14, RZ, R6, RZ, 0x33, !PT ;  /* 0x00000006ff0e7212 */ /* 0x000fe200078e33ff */
[----:B------:R-:W0:Y:S01]  /*0d10*/  LDC R25, c[0x0][0x638] ;  /* 0x00018e00ff197b82 */ /* 0x000e220000000800 */
[----:B------:R-:W-:Y:S01]  /*0d20*/  SHF.L.U32 R11, R12, R13, RZ ;  /* 0x0000000d0c0b7219 */ /* 0x000fe200000006ff */
[----:B------:R-:W-:-:S02]  /*0d30*/  IMAD.MOV.U32 R6, RZ, RZ, R18 ;  /* 0x000000ffff067224 */ /* 0x000fc400078e0012 */
[----:B--2---:R-:W-:-:S04]  /*0d40*/  IMAD.MOV.U32 R7, RZ, RZ, R8 ;  /* 0x000000ffff077224 */ /* 0x004fc800078e0008 */
[----:B------:R-:W2:Y:S01]  /*0d50*/  LDC R24, c[0x0][0x610] ;  /* 0x00018400ff187b82 */ /* 0x000ea20000000800 */
[----:B---3--:R-:W-:Y:S05]  /*0d60*/  @!P0 BRA `(.L_x_7) ;  /* 0x0000000000288947 */ /* 0x008fea0003800000 */
[----:B------:R-:W3:Y:S02]  /*0d70*/  LDC R13, c[0x0][0x64c] ;  /* 0x00019300ff0d7b82 */ /* 0x000ee40000000800 */
[----:B---3--:R-:W-:-:S05]  /*0d80*/  IADD3 R13, P0, R18, R13, RZ ;  /* 0x0000000d120d7210 */ /* 0x008fca0007f1e0ff */
        /* <DEDUP_REMOVED lines=8> */
.L_x_7:
[----:B----4-:R-:W-:Y:S01]  /*0e10*/  SHF.R.U64 R6, R6, R20, R7 ;  /* 0x0000001406067219 */ /* 0x010fe20000001207 */
[----:B-1----:R-:W-:Y:S01]  /*0e20*/  VIADD R7, R21, 0xffffffff ;  /* 0xffffffff15077836 */ /* 0x002fe20000000000 */
[----:B------:R-:W-:Y:S01]  /*0e30*/  LOP3.LUT R14, R27, R14, RZ, 0xc0, !PT ;  /* 0x0000000e1b0e7212 */ /* 0x000fe200078ec0ff */
[----:B------:R-:W-:Y:S02]  /*0e40*/  IMAD.MOV R15, RZ, RZ, -R15 ;  /* 0x000000ffff0f7224 */ /* 0x000fe400078e0a0f */
[----:B------:R-:W-:Y:S01]  /*0e50*/  IMAD.MOV R8, RZ, RZ, -R6 ;  /* 0x000000ffff087224 */ /* 0x000fe200078e0a06 */
[----:B------:R-:W-:Y:S01]  /*0e60*/  LOP3.LUT R7, R16, R7, RZ, 0xc0, !PT ;  /* 0x0000000710077212 */ /* 0x000fe200078ec0ff */
[----:B------:R-:W-:Y:S02]  /*0e70*/  IMAD R14, R11, R6, R14 ;  /* 0x000000060b0e7224 */ /* 0x000fe400078e020e */
[----:B------:R-:W-:Y:S02]  /*0e80*/  @P2 IMAD R5, R17, R15, R10 ;  /* 0x0000000f11052224 */ /* 0x000fe400078e020a */
[----:B0-----:R-:W-:-:S02]  /*0e90*/  IMAD R6, R8, R25, R18 ;  /* 0x0000001908067224 */ /* 0x001fc400078e0212 */
[----:B--2---:R-:W-:Y:S02]  /*0ea0*/  IMAD R5, R14, R24, R5 ;  /* 0x000000180e057224 */ /* 0x004fe400078e0205 */
[----:B------:R-:W-:Y:S02]  /*0eb0*/  IMAD R6, R6, R21, R7 ;  /* 0x0000001506067224 */ /* 0x000fe400078e0207 */
[----:B------:R-:W-:-:S03]  /*0ec0*/  IMAD.MOV.U32 R12, RZ, RZ, 0x1 ;  /* 0x00000001ff0c7424 */ /* 0x000fc600078e00ff */
[----:B------:R-:W-:Y:S02]  /*0ed0*/  SEL R7, R6, R5, !P2 ;  /* 0x0000000506077207 */ /* 0x000fe40005000000 */
[----:B------:R-:W-:Y:S01]  /*0ee0*/  SEL R6, R5, R6, !P2 ;  /* 0x0000000605067207 */ /* 0x000fe20005000000 */
[----:B------:R-:W-:-:S07]  /*0ef0*/  IMAD.MOV.U32 R5, RZ, RZ, R26 ;  /* 0x000000ffff057224 */ /* 0x000fce00078e001a */
.L_x_5:
[----:B------:R-:W-:-:S08]  /*0f00*/  NOP ;  /* 0x0000000000007918 */ /* 0x000fd00000000000 */
[----:B------:R-:W0:Y:S02]  /*0f10*/  USETMAXREG.TRY_ALLOC.CTAPOOL UP0, 0xe8 ;  /* 0x000000e8000079c8 */ /* 0x000e240008000600 */
[----:B0-----:R-:W-:-:S13]  /*0f20*/  PLOP3.LUT P0, PT, PT, PT, UP0, 0x80, 0x0 ;  /* 0x000000000000781c */ /* 0x001fda0003f0f008 */
[----:B------:R-:W-:Y:S05]  /*0f30*/  @!P0 BRA `(.L_x_5) ;  /* 0xfffffffc00f08947 */ /* 0x000fea000383ffff */
[----:B------:R-:W-:Y:S01]  /*0f40*/  ULDC.64 UR4, c[0x0][0x598] ;  /* 0x0001660000047ab9 */ /* 0x000fe20000000a00 */
[----:B------:R-:W-:Y:S01]  /*0f50*/  ULDC.64 UR18, c[0x0][0x208] ;  /* 0x0000820000127ab9 */ /* 0x000fe20000000a00 */
[----:B------:R-:W-:-:S04]  /*0f60*/  ISETP.NE.U32.AND P0, PT, RZ, UR4, PT ;  /* 0x00000004ff007c0c */ /* 0x000fc8000bf05070 */
[----:B------:R-:W-:-:S13]  /*0f70*/  ISETP.NE.AND.EX P0, PT, RZ, UR5, PT, P0 ;  /* 0x00000005ff007c0c */ /* 0x000fda000bf05300 */
[----:B------:R-:W-:Y:S05]  /*0f80*/  @!P0 BRA `(.L_x_8) ;  /* 0x00000000001c8947 */ /* 0x000fea0003800000 */
[----:B------:R-:W0:Y:S02]  /*0f90*/  LDC.64 R8, c[0x0][0x598] ;  /* 0x00016600ff087b82 */ /* 0x000e240000000a00 */
[----:B0-----:R-:W2:Y:S02]  /*0fa0*/  LDG.E.64 R8, desc[UR18][R8.64] ;  /* 0x0000001208087981 */ /* 0x001ea4000c1e1b00 */
[----:B--2---:R-:W-:-:S04]  /*0fb0*/  ISETP.NE.U32.AND P0, PT, R8, RZ, PT ;  /* 0x000000ff0800720c */ /* 0x004fc80003f05070 */
[----:B------:R-:W-:-:S13]  /*0fc0*/  ISETP.NE.AND.EX P0, PT, R9, RZ, PT, P0 ;  /* 0x000000ff0900720c */ /* 0x000fda0003f05300 */
[----:B------:R-:W-:Y:S05]  /*0fd0*/  @!P0 BRA `(.L_x_8) ;  /* 0x0000000000088947 */ /* 0x000fea0003800000 */
[----:B------:R0:W5:Y:S01]  /*0fe0*/  LD.E R8, desc[UR18][R8.64] ;  /* 0x0000001208087980 */ /* 0x000162000c101900 */
[----:B------:R-:W-:Y:S05]  /*0ff0*/  BRA `(.L_x_9) ;  /* 0x0000000000207947 */ /* 0x000fea0003800000 */
.L_x_8:
[----:B------:R-:W-:Y:S02]  /*1000*/  ULDC.64 UR4, c[0x0][0x588] ;  /* 0x0001620000047ab9 */ /* 0x000fe40000000a00 */
[----:B------:R-:W-:-:S04]  /*1010*/  ISETP.NE.U32.AND P0, PT, RZ, UR4, PT ;  /* 0x00000004ff007c0c */ /* 0x000fc8000bf05070 */
[----:B------:R-:W-:-:S13]  /*1020*/  ISETP.NE.AND.EX P0, PT, RZ, UR5, PT, P0 ;  /* 0x00000005ff007c0c */ /* 0x000fda000bf05300 */
[----:B------:R-:W-:Y:S05]  /*1030*/  @!P0 BRA `(.L_x_10) ;  /* 0x00000000000c8947 */ /* 0x000fea0003800000 */
[----:B------:R-:W0:Y:S02]  /*1040*/  LDC.64 R8, c[0x0][0x588] ;  /* 0x00016200ff087b82 */ /* 0x000e240000000a00 */
[----:B0-----:R1:W5:Y:S01]  /*1050*/  LDG.E R8, desc[UR18][R8.64] ;  /* 0x0000001208087981 */ /* 0x001362000c1e1900 */
[----:B------:R-:W-:Y:S05]  /*1060*/  BRA `(.L_x_9) ;  /* 0x0000000000047947 */ /* 0x000fea0003800000 */
.L_x_10:
[----:B------:R-:W2:Y:S02]  /*1070*/  LDC R8, c[0x0][0x580] ;  /* 0x00016000ff087b82 */ /* 0x000ea40000000800 */
.L_x_9:
[----:B------:R-:W-:Y:S02]  /*1080*/  ULDC.64 UR4, c[0x0][0x5a0] ;  /* 0x0001680000047ab9 */ /* 0x000fe40000000a00 */
[----:B------:R-:W-:-:S04]  /*1090*/  ISETP.NE.U32.AND P0, PT, RZ, UR4, PT ;  /* 0x00000004ff007c0c */ /* 0x000fc8000bf05070 */
[----:B------:R-:W-:-:S13]  /*10a0*/  ISETP.NE.AND.EX P0, PT, RZ, UR5, PT, P0 ;  /* 0x00000005ff007c0c */ /* 0x000fda000bf05300 */
[----:B------:R-:W-:Y:S05]  /*10b0*/  @!P0 BRA `(.L_x_11) ;  /* 0x00000000001c8947 */ /* 0x000fea0003800000 */
[----:B------:R-:W3:Y:S02]  /*10c0*/  LDC.64 R10, c[0x0][0x5a0] ;  /* 0x00016800ff0a7b82 */ /* 0x000ee40000000a00 */
[----:B---3--:R-:W3:Y:S02]  /*10d0*/  LDG.E.64 R10, desc[UR18][R10.64] ;  /* 0x000000120a0a7981 */ /* 0x008ee4000c1e1b00 */
[----:B---3--:R-:W-:-:S04]  /*10e0*/  ISETP.NE.U32.AND P0, PT, R10, RZ, PT ;  /* 0x000000ff0a00720c */ /* 0x008fc80003f05070 */
[----:B------:R-:W-:-:S13]  /*10f0*/  ISETP.NE.AND.EX P0, PT, R11, RZ, PT, P0 ;  /* 0x000000ff0b00720c */ /* 0x000fda0003f05300 */
[----:B------:R-:W-:Y:S05]  /*1100*/  @!P0 BRA `(.L_x_11) ;  /* 0x0000000000088947 */ /* 0x000fea0003800000 */
[----:B01----:R0:W5:Y:S01]  /*1110*/  LD.E R9, desc[UR18][R10.64] ;  /* 0x000000120a097980 */ /* 0x003162000c101900 */
[----:B------:R-:W-:Y:S05]  /*1120*/  BRA `(.L_x_12) ;  /* 0x0000000000207947 */ /* 0x000fea0003800000 */
.L_x_11:
[----:B------:R-:W-:Y:S02]  /*1130*/  ULDC.64 UR4, c[0x0][0x590] ;  /* 0x0001640000047ab9 */ /* 0x000fe40000000a00 */
[----:B------:R-:W-:-:S04]  /*1140*/  ISETP.NE.U32.AND P0, PT, RZ, UR4, PT ;  /* 0x00000004ff007c0c */ /* 0x000fc8000bf05070 */
[----:B------:R-:W-:-:S13]  /*1150*/  ISETP.NE.AND.EX P0, PT, RZ, UR5, PT, P0 ;  /* 0x00000005ff007c0c */ /* 0x000fda000bf05300 */
[----:B------:R-:W-:Y:S05]  /*1160*/  @!P0 BRA `(.L_x_13) ;  /* 0x00000000000c8947 */ /* 0x000fea0003800000 */
[----:B------:R-:W0:Y:S02]  /*1170*/  LDC.64 R10, c[0x0][0x590] ;  /* 0x00016400ff0a7b82 */ /* 0x000e240000000a00 */
[----:B01----:R1:W5:Y:S01]  /*1180*/  LDG.E R9, desc[UR18][R10.64] ;  /* 0x000000120a097981 */ /* 0x003362000c1e1900 */
[----:B------:R-:W-:Y:S05]  /*1190*/  BRA `(.L_x_12) ;  /* 0x0000000000047947 */ /* 0x000fea0003800000 */
.L_x_13:
[----:B01----:R-:W3:Y:S02]  /*11a0*/  LDC R9, c[0x0][0x584] ;  /* 0x00016100ff097b82 */ /* 0x003ee40000000800 */
.L_x_12:
[----:B------:R-:W-:-:S13]  /*11b0*/  LOP3.LUT P0, RZ, R12, 0xff, RZ, 0xc0, !PT ;  /* 0x000000ff0cff7812 */ /* 0x000fda000780c0ff */
[----:B------:R-:W-:Y:S05]  /*11c0*/  @!P0 EXIT ;  /* 0x000000000000894d */ /* 0x000fea0003800000 */
[----:B------:R-:W-:Y:S01]  /*11d0*/  ULDC UR4, c[0x0][0x28c] ;  /* 0x0000a30000047ab9 */ /* 0x000fe20000000800 */
[----:B------:R-:W-:Y:S01]  /*11e0*/  LOP3.LUT R138, R4, 0x1, RZ, 0xfc, !PT ;  /* 0x00000001048a7812 */ /* 0x000fe200078efcff */
[----:B------:R-:W-:-:S04]  /*11f0*/  UIADD3 UR4, UR4, 0x1f, URZ ;  /* 0x0000001f04047890 */ /* 0x000fc8000fffe03f */
[----:B------:R-:W-:-:S04]  /*1200*/  USHF.R.S32.HI UR5, URZ, 0x1f, UR4 ;  /* 0x0000001f3f057899 */ /* 0x000fc80008011404 */
[----:B------:R-:W-:-:S03]  /*1210*/  ULEA.HI UR5, UR5, UR4, URZ, 0x5 ;  /* 0x0000000405057291 */ /* 0x000fc6000f8f283f */
[----:B------:R-:W-:Y:S01]  /*1220*/  UMOV UR4, URZ ;  /* 0x0000003f00047c82 */ /* 0x000fe20008000000 */
[----:B------:R-:W-:-:S03]  /*1230*/  USHF.R.S32.HI UR9, URZ, 0x5, UR5 ;  /* 0x000000053f097899 */ /* 0x000fc60008011405 */
[----:B------:R-:W-:-:S09]  /*1240*/  UMOV UR5, URZ ;  /* 0x0000003f00057c82 */ /* 0x000fd20008000000 */
.L_x_166:
[----:B01----:R-:W-:Y:S01]  /*1250*/  LOP3.LUT R10, R0, 0x80, RZ, 0xc0, !PT ;  /* 0x00000080000a7812 */ /* 0x003fe200078ec0ff */
[----:B------:R-:W0:Y:S01]  /*1260*/  S2UR UR13, SR_CgaCtaId ;  /* 0x00000000000d79c3 */ /* 0x000e220000008800 */
[----:B------:R-:W-:Y:S01]  /*1270*/  UMOV UR12, 0x400 ;  /* 0x00000400000c7882 */ /* 0x000fe20000000000 */
[----:B------:R-:W-:Y:S01]  /*1280*/  UMOV UR6, URZ ;  /* 0x0000003f00067c82 */ /* 0x000fe20008000000 */
[----:B------:R-:W-:Y:S01]  /*1290*/  SHF.R.U32.HI R10, RZ, 0x7, R10 ;  /* 0x00000007ff0a7819 */ /* 0x000fe2000001160a */
[----:B------:R-:W-:Y:S01]  /*12a0*/  UMOV UR7, URZ ;  /* 0x0000003f00077c82 */ /* 0x000fe20008000000 */
[----:B------:R-:W-:Y:S01]  /*12b0*/  UMOV UR16, UR5 ;  /* 0x0000000500107c82 */ /* 0x000fe20008000000 */
[----:B------:R-:W-:Y:S02]  /*12c0*/  CS2R R14, SRZ ;  /* 0x00000000000e7805 */ /* 0x000fe4000001ff00 */
[----:B------:R-:W-:Y:S01]  /*12d0*/  CS2R R12, SRZ ;  /* 0x00000000000c7805 */ /* 0x000fe2000001ff00 */
[----:B------:R-:W1:Y:S01]  /*12e0*/  LDC R11, c[0x0][0x28c] ;  /* 0x0000a300ff0b7b82 */ /* 0x000e620000000800 */
[----:B------:R-:W4:Y:S01]  /*12f0*/  SHFL.IDX PT, R10, R10, RZ, 0x1f ;  /* 0x00001fff0a0a7589 */ /* 0x000f2200000e0000 */
[----:B------:R-:W-:-:S02]  /*1300*/  CS2R R16, SRZ ;  /* 0x0000000000107805 */ /* 0x000fc4000001ff00 */
[----:B------:R-:W-:Y:S02]  /*1310*/  CS2R R18, SRZ ;  /* 0x0000000000127805 */ /* 0x000fe4000001ff00 */
[----:B------:R-:W-:Y:S02]  /*1320*/  CS2R R20, SRZ ;  /* 0x0000000000147805 */ /* 0x000fe4000001ff00 */
[----:B------:R-:W-:Y:S02]  /*1330*/  CS2R R22, SRZ ;  /* 0x0000000000167805 */ /* 0x000fe4000001ff00 */
[----:B------:R-:W-:Y:S02]  /*1340*/  CS2R R88, SRZ ;  /* 0x0000000000587805 */ /* 0x000fe4000001ff00 */
[----:B------:R-:W-:Y:S02]  /*1350*/  CS2R R90, SRZ ;  /* 0x00000000005a7805 */ /* 0x000fe4000001ff00 */
        /* <DEDUP_REMOVED lines=16> */
[----:B-1----:R-:W-:Y:S02]  /*1460*/  ISETP.GE.AND P0, PT, R11, 0x1, PT ;  /* 0x000000010b00780c */ /* 0x002fe40003f06270 */
[----:B------:R-:W-:Y:S02]  /*1470*/  CS2R R124, SRZ ;  /* 0x00000000007c7805 */ /* 0x000fe4000001ff00 */
[----:B----4-:R-:W-:-:S02]  /*1480*/  R2UR UR8, R10 ;  /* 0x000000000a0872ca */ /* 0x010fc400000e0000 */
[----:B------:R-:W-:Y:S02]  /*1490*/  CS2R R126, SRZ ;  /* 0x00000000007e7805 */ /* 0x000fe4000001ff00 */
[----:B------:R-:W-:Y:S02]  /*14a0*/  CS2R R128, SRZ ;  /* 0x0000000000807805 */ /* 0x000fe4000001ff00 */
[----:B------:R-:W-:Y:S02]  /*14b0*/  CS2R R130, SRZ ;  /* 0x0000000000827805 */ /* 0x000fe4000001ff00 */
[----:B------:R-:W-:Y:S02]  /*14c0*/  CS2R R132, SRZ ;  /* 0x0000000000847805 */ /* 0x000fe4000001ff00 */
[----:B------:R-:W-:Y:S02]  /*14d0*/  CS2R R134, SRZ ;  /* 0x0000000000867805 */ /* 0x000fe4000001ff00 */
[----:B------:R-:W-:Y:S01]  /*14e0*/  CS2R R136, SRZ ;  /* 0x0000000000887805 */ /* 0x000fe2000001ff00 */
[----:B------:R-:W-:Y:S01]  /*14f0*/  IMAD.MOV.U32 R139, RZ, RZ, RZ ;  /* 0x000000ffff8b7224 */ /* 0x000fe200078e00ff */
[----:B------:R-:W-:Y:S01]  /*1500*/  CS2R R24, SRZ ;  /* 0x0000000000187805 */ /* 0x000fe2000001ff00 */
[----:B------:R-:W-:Y:S01]  /*1510*/  IMAD.MOV.U32 R141, RZ, RZ, RZ ;  /* 0x000000ffff8d7224 */ /* 0x000fe200078e00ff */
[----:B---3--:R-:W-:Y:S01]  /*1520*/  CS2R R26, SRZ ;  /* 0x00000000001a7805 */ /* 0x008fe2000001ff00 */
[----:B------:R-:W-:Y:S01]  /*1530*/  IMAD.U32 R142, RZ, RZ, UR4 ;  /* 0x00000004ff8e7e24 */ /* 0x000fe2000f8e00ff */
[----:B------:R-:W-:Y:S01]  /*1540*/  CS2R R28, SRZ ;  /* 0x00000000001c7805 */ /* 0x000fe2000001ff00 */
[----:B------:R-:W-:Y:S01]  /*1550*/  ULEA.HI UR10, UR8, UR8, URZ, 0x1 ;  /* 0x00000008080a7291 */ /* 0x000fe2000f8f083f */
[----:B------:R-:W-:-:S02]  /*1560*/  CS2R R30, SRZ ;  /* 0x00000000001e7805 */ /* 0x000fc4000001ff00 */
[----:B------:R-:W-:Y:S02]  /*1570*/  CS2R R32, SRZ ;  /* 0x0000000000207805 */ /* 0x000fe4000001ff00 */
[----:B------:R-:W-:Y:S01]  /*1580*/  CS2R R34, SRZ ;  /* 0x0000000000227805 */ /* 0x000fe2000001ff00 */
[----:B------:R-:W-:Y:S01]  /*1590*/  ULOP3.LUT UR11, UR10, 0x1ffffe, URZ, 0xc0, !UPT ;  /* 0x001ffffe0a0b7892 */ /* 0x000fe2000f8ec03f */
[----:B------:R-:W-:Y:S01]  /*15a0*/  CS2R R36, SRZ ;  /* 0x0000000000247805 */ /* 0x000fe2000001ff00 */
[----:B0-----:R-:W-:Y:S01]  /*15b0*/  ULEA UR10, UR13, UR12, 0x18 ;  /* 0x0000000c0d0a7291 */ /* 0x001fe2000f8ec03f */
[----:B------:R-:W-:Y:S01]  /*15c0*/  CS2R R38, SRZ ;  /* 0x0000000000267805 */ /* 0x000fe2000001ff00 */
[----:B------:R-:W-:Y:S01]  /*15d0*/  UIADD3 UR11, UR8, -UR11, URZ ;  /* 0x8000000b080b7290 */ /* 0x000fe2000fffe03f */
[----:B------:R-:W-:Y:S02]  /*15e0*/  CS2R R40, SRZ ;  /* 0x0000000000287805 */ /* 0x000fe4000001ff00 */
[----:B------:R-:W-:Y:S01]  /*15f0*/  CS2R R42, SRZ ;  /* 0x00000000002a7805 */ /* 0x000fe2000001ff00 */
[----:B------:R-:W-:Y:S01]  /*1600*/  UMOV UR8, URZ ;  /* 0x0000003f00087c82 */ /* 0x000fe20008000000 */
[----:B------:R-:W-:Y:S01]  /*1610*/  ULEA UR11, UR11, UR10, 0xb ;  /* 0x0000000a0b0b7291 */ /* 0x000fe2000f8e583f */
[----:B------:R-:W-:-:S02]  /*1620*/  CS2R R44, SRZ ;  /* 0x00000000002c7805 */ /* 0x000fc4000001ff00 */
[----:B------:R-:W-:Y:S02]  /*1630*/  CS2R R46, SRZ ;  /* 0x00000000002e7805 */ /* 0x000fe4000001ff00 */
[----:B------:R-:W-:Y:S01]  /*1640*/  CS2R R48, SRZ ;  /* 0x0000000000307805 */ /* 0x000fe2000001ff00 */
[----:B------:R-:W-:Y:S01]  /*1650*/  UIADD3 UR11, UR11, 0x280, URZ ;  /* 0x000002800b0b7890 */ /* 0x000fe2000fffe03f */
[----:B------:R-:W-:Y:S02]  /*1660*/  CS2R R50, SRZ ;  /* 0x0000000000327805 */ /* 0x000fe4000001ff00 */
[----:B------:R-:W-:Y:S02]  /*1670*/  CS2R R52, SRZ ;  /* 0x0000000000347805 */ /* 0x000fe4000001ff00 */
[----:B------:R-:W-:Y:S01]  /*1680*/  CS2R R54, SRZ ;  /* 0x0000000000367805 */ /* 0x000fe2000001ff00 */
[----:B------:R-:W-:Y:S01]  /*1690*/  USHF.R.U32.HI UR11, URZ, 0x4, UR11 ;  /* 0x000000043f0b7899 */ /* 0x000fe2000801160b */
[----:B------:R-:W-:-:S02]  /*16a0*/  CS2R R56, SRZ ;  /* 0x0000000000387805 */ /* 0x000fc4000001ff00 */
[----:B------:R-:W-:Y:S02]  /*16b0*/  CS2R R58, SRZ ;  /* 0x00000000003a7805 */ /* 0x000fe4000001ff00 */
[----:B------:R-:W-:Y:S01]  /*16c0*/  CS2R R60, SRZ ;  /* 0x00000000003c7805 */ /* 0x000fe2000001ff00 */
[----:B------:R-:W-:Y:S01]  /*16d0*/  ULOP3.LUT UR11, UR11, 0x3fff, URZ, 0xc0, !UPT ;  /* 0x00003fff0b0b7892 */ /* 0x000fe2000f8ec03f */
        /* <DEDUP_REMOVED lines=12> */
[----:B------:R-:W-:Y:S01]  /*17a0*/  CS2R R86, SRZ ;  /* 0x0000000000567805 */ /* 0x000fe2000001ff00 */
[----:B------:R-:W-:Y:S06]  /*17b0*/  @!P0 BRA `(.L_x_14) ;  /* 0x00000008001c8947 */ /* 0x000fec0003800000 */
[----:B------:R-:W-:-:S13]  /*17c0*/  ISETP.NE.AND P1, PT, R138, 0x3, PT ;  /* 0x000000038a00780c */ /* 0x000fda0003f25270 */
[----:B------:R-:W-:Y:S05]  /*17d0*/  @!P1 BRA `(.L_x_15) ;  /* 0x0000000000049947 */ /* 0x000fea0003800000 */
[----:B------:R-:W-:Y:S01]  /*17e0*/  BPT.TRAP 0x1 ;  /* 0x000000040000795c */ /* 0x000fe20000300000 */
.L_x_15:
[----:B------:R-:W-:Y:S01]  /*17f0*/  ULEA UR6, UR5, UR10, 0x3 ;  /* 0x0000000a05067291 */ /* 0x000fe2000f8e183f */
[----:B------:R-:W-:-:S05]  /*1800*/  IMAD.U32 R10, RZ, RZ, UR4 ;  /* 0x00000004ff0a7e24 */ /* 0x000fca000f8e00ff */
[----:B------:R-:W-:-:S04]  /*1810*/  SHF.L.U32 R10, R10, 0x1f, RZ ;  /* 0x0000001f0a0a7819 */ /* 0x000fc800000006ff */
[----:B------:R0:W1:Y:S01]  /*1820*/  SYNCS.PHASECHK.TRANS64.TRYWAIT P0, [UR6], R10 ;  /* 0x0000000aff0075a7 */ /* 0x0000620008000146 */
[----:B------:R-:W-:Y:S05]  /*1830*/  @!P1 BRA `(.L_x_16) ;  /* 0x0000000000049947 */ /* 0x000fea0003800000 */
[----:B------:R-:W-:Y:S01]  /*1840*/  BPT.TRAP 0x1 ;  /* 0x000000040000795c */ /* 0x000fe20000300000 */
.L_x_16:
[----:B-1----:R-:W-:Y:S05]  /*1850*/  @P0 BRA `(.L_x_17) ;  /* 0x0000000000080947 */ /* 0x002fea0003800000 */
[----:B------:R-:W1:Y:S02]  /*1860*/  SYNCS.PHASECHK.TRANS64.TRYWAIT P0, [UR6], R10 ;  /* 0x0000000aff0075a7 */ /* 0x000e640008000146 */
[----:B-1----:R-:W-:Y:S05]  /*1870*/  @!P0 BRA `(.L_x_18) ;  /* 0x0000008800348947 */ /* 0x002fea0003800000 */
.L_x_17:
[----:B------:R-:W-:Y:S01]  /*1880*/  UIADD3 UR6, UR10, 0x1c280, URZ ;  /* 0x0001c2800a067890 */ /* 0x000fe2000fffe03f */
[----:B------:R-:W-:Y:S01]  /*1890*/  WARPGROUP.ARRIVE ;  /* 0x00000000000079c5 */ /* 0x000fe20000000000 */
[----:B------:R-:W-:Y:S01]  /*18a0*/  ULDC UR7, c[0x0][0x50c] ;  /* 0x0001430000077ab9 */ /* 0x000fe20000000800 */
[----:B------:R-:W-:Y:S01]  /*18b0*/  ULOP3.LUT UR12, UR11, 0x10000, URZ, 0xfc, !UPT ;  /* 0x000100000b0c7892 */ /* 0x000fe2000f8efc3f */
[----:B------:R-:W-:Y:S01]  /*18c0*/  CS2R R14, SRZ ;  /* 0x00000000000e7805 */ /* 0x000fe2000001ff00 */
[----:B------:R-:W-:Y:S01]  /*18d0*/  UISETP.NE.AND UP0, UPT, UR7, 0x1, UPT ;  /* 0x000000010700788c */ /* 0x000fe2000bf05270 */
[----:B------:R-:W-:Y:S01]  /*18e0*/  CS2R R12, SRZ ;  /* 0x00000000000c7805 */ /* 0x000fe2000001ff00 */
[----:B------:R-:W-:Y:S01]  /*18f0*/  USHF.R.U32.HI UR6, URZ, 0x4, UR6 ;  /* 0x000000043f067899 */ /* 0x000fe20008011606 */
[----:B------:R-:W-:Y:S01]  /*1900*/  CS2R R16, SRZ ;  /* 0x0000000000107805 */ /* 0x000fe2000001ff00 */
[----:B------:R-:W-:Y:S01]  /*1910*/  USEL UR7, URZ, 0x1, UP0 ;  /* 0x000000013f077887 */ /* 0x000fe20008000000 */
[----:B------:R-:W-:Y:S01]  /*1920*/  CS2R R18, SRZ ;  /* 0x0000000000127805 */ /* 0x000fe2000001ff00 */
[----:B------:R-:W-:Y:S01]  /*1930*/  ULOP3.LUT UR6, UR6, 0x3fff, URZ, 0xc0, !UPT ;  /* 0x00003fff06067892 */ /* 0x000fe2000f8ec03f */
[----:B------:R-:W-:Y:S01]  /*1940*/  CS2R R20, SRZ ;  /* 0x0000000000147805 */ /* 0x000fe2000001ff00 */
[----:B------:R-:W-:Y:S01]  /*1950*/  ULEA UR12, UR5, UR12, 0x8 ;  /* 0x0000000c050c7291 */ /* 0x000fe2000f8e403f */
[----:B------:R-:W-:Y:S01]  /*1960*/  CS2R R22, SRZ ;  /* 0x0000000000167805 */ /* 0x000fe2000001ff00 */
[----:B------:R-:W-:Y:S01]  /*1970*/  ULOP3.LUT UR6, UR6, 0x10000, URZ, 0xfc, !UPT ;  /* 0x0001000006067892 */ /* 0x000fe2000f8efc3f */
[----:B------:R-:W-:Y:S01]  /*1980*/  ISETP.NE.AND P0, PT, RZ, UR7, PT ;  /* 0x00000007ff007c0c */ /* 0x000fe2000bf05270 */
[----:B------:R-:W-:Y:S01]  /*1990*/  UMOV UR13, 0xc0000010 ;  /* 0xc0000010000d7882 */ /* 0x000fe20000000000 */
[----:B------:R-:W-:Y:S01]  /*19a0*/  UMOV UR15, 0xc0000010 ;  /* 0xc0000010000f7882 */ /* 0x000fe20000000000 */
[----:B------:R-:W-:Y:S01]  /*19b0*/  ULEA UR14, UR5, UR6, 0x8 ;  /* 0x00000006050e7291 */ /* 0x000fe2000f8e403f */
[----:B------:R-:W-:-:S02]  /*19c0*/  CS2R R88, SRZ ;  /* 0x0000000000587805 */ /* 0x000fc4000001ff00 */
[----:B------:R-:W-:Y:S01]  /*19d0*/  CS2R R90, SRZ ;  /* 0x00000000005a7805 */ /* 0x000fe2000001ff00 */
[----:B------:R-:W-:Y:S01]  /*19e0*/  UMOV UR6, 0x1 ;  /* 0x0000000100067882 */ /* 0x000fe20000000000 */
[----:B------:R-:W-:Y:S02]  /*19f0*/  CS2R R92, SRZ ;  /* 0x00000000005c7805 */ /* 0x000fe4000001ff00 */
[----:B------:R-:W-:Y:S02]  /*1a00*/  CS2R R94, SRZ ;  /* 0x00000000005e7805 */ /* 0x000fe4000001ff00 */
[----:B------:R-:W-:Y:S02]  /*1a10*/  CS2R R96, SRZ ;  /* 0x0000000000607805 */ /* 0x000fe4000001ff00 */
[----:B------:R-:W-:Y:S02]  /*1a20*/  CS2R R98, SRZ ;  /* 0x0000000000627805 */ /* 0x000fe4000001ff00 */
[----:B------:R-:W-:Y:S01]  /*1a30*/  CS2R R100, SRZ ;  /* 0x0000000000647805 */ /* 0x000fe2000001ff00 */
[----:B------:R-:W-:Y:S01]  /*1a40*/  QGMMA.64x128x32.F32.E4M3.E4M3 R24, gdesc[UR12], RZ, !UPT, gsb0 ;  /* 0x01e000000c1879f3 */ /* 0x000fe2000c0008ff */
        /* <DEDUP_REMOVED lines=17> */
[----:B------:R-:W-:Y:S01]  /*1b60*/  CS2R R136, SRZ ;  /* 0x0000000000887805 */ /* 0x000fe2000001ff00 */
[----:B------:R-:W-:Y:S02]  /*1b70*/  IMAD.MOV.U32 R139, RZ, RZ, RZ ;  /* 0x000000ffff8b7224 */ /* 0x000fe400078e00ff */
[----:B------:R-:W-:Y:S01]  /*1b80*/  IMAD.MOV.U32 R141, RZ, RZ, RZ ;  /* 0x000000ffff8d7224 */ /* 0x000fe200078e00ff */
[----:B------:R-:W-:Y:S06]  /*1b90*/  @!P0 BRA `(.L_x_19) ;  /* 0x0000000400088947 */ /* 0x000fec0003800000 */
[----:B------:R-:W-:Y:S02]  /*1ba0*/  WARPGROUP.DEPBAR.LE gsb0, 0x0 ;  /* 0x00008000000079c5 */ /* 0x000fe40000010000 */
[----:B------:R-:W-:-:S01]  /*1bb0*/  FADD R141, RZ, R24 ;  /* 0x00000018ff8d7221 */ /* 0x000fc20000000000 */
[----:B------:R-:W-:Y:S01]  /*1bc0*/  FADD R136, RZ, R25 ;  /* 0x00000019ff887221 */ /* 0x000fe20000000000 */
        /* <DEDUP_REMOVED lines=62> */
[----:B------:R-:W-:-:S06]  /*1fb0*/  UMOV UR6, URZ ;  /* 0x0000003f00067c82 */ /* 0x000fcc0008000000 */
.L_x_19:
[----:B------:R-:W-:-:S04]  /*1fc0*/  UIADD3 UR16, UR5, 0x1, URZ ;  /* 0x0000000105107890 */ /* 0x000fc8000fffe03f */
[----:B------:R-:W-:-:S04]  /*1fd0*/  UISETP.NE.AND UP0, UPT, UR16, 0x1c, UPT ;  /* 0x0000001c1000788c */ /* 0x000fc8000bf05270 */
[----:B------:R-:W-:Y:S02]  /*1fe0*/  USEL UR8, URZ, 0x1, UP0 ;  /* 0x000000013f087887 */ /* 0x000fe40008000000 */
[----:B------:R-:W-:Y:S02]  /*1ff0*/  USEL UR16, UR16, URZ, UP0 ;  /* 0x0000003f10107287 */ /* 0x000fe40008000000 */
[----:B------:R-:W-:-:S06]  /*2000*/  ULOP3.LUT UR8, UR4, UR8, URZ, 0x3c, !UPT ;  /* 0x0000000804087292 */ /* 0x000fcc000f8e3c3f */
[----:B------:R-:W-:Y:S01]  /*2010*/  IMAD.U32 R142, RZ, RZ, UR8 ;  /* 0x00000008ff8e7e24 */ /* 0x000fe2000f8e00ff */
[----:B------:R-:W-:-:S06]  /*2020*/  UMOV UR8, 0x1 ;  /* 0x0000000100087882 */ /* 0x000fcc0000000000 */
.L_x_14:
[----:B------:R-:W-:-:S04]  /*2030*/  UISETP.LT.AND UP0, UPT, UR9, 0x1, UPT ;  /* 0x000000010900788c */ /* 0x000fc8000bf01270 */
[----:B------:R-:W-:-:S04]  /*2040*/  USEL UR12, UR9, 0x1, UP0 ;  /* 0x00000001090c7887 */ /* 0x000fc80008000000 */
[----:B------:R-:W-:-:S04]  /*2050*/  UIADD3 UR12, UR9, -UR12, URZ ;  /* 0x8000000c090c7290 */ /* 0x000fc8000fffe03f */
[----:B------:R-:W-:-:S06]  /*2060*/  UISETP.GE.AND UP0, UPT, UR12, 0x1, UPT ;  /* 0x000000010c00788c */ /* 0x000fcc000bf06270 */
[----:B------:R-:W-:-:S13]  /*2070*/  PLOP3.LUT P0, PT, PT, PT, UP0, 0x80, 0x0 ;  /* 0x000000000000781c */ /* 0x000fda0003f0f008 */
[----:B------:R-:W-:Y:S05]  /*2080*/  @!P0 BRA `(.L_x_20) ;  /* 0x0000000400f08947 */ /* 0x000fea0003800000 */
[----:B01----:R-:W-:Y:S01]  /*2090*/  IMAD.U32 R10, RZ, RZ, UR12 ;  /* 0x0000000cff0a7e24 */ /* 0x003fe2000f8e00ff */
[----:B------:R-:W-:Y:S01]  /*20a0*/  UMOV UR17, UR5 ;  /* 0x0000000500117c82 */ /* 0x000fe20008000000 */
[----:B------:R-:W-:-:S05]  /*20b0*/  ULDC UR20, c[0x0][0x50c] ;  /* 0x0001430000147ab9 */ /* 0x000fca0000000800 */
.L_x_28:
[----:B------:R-:W-:-:S13]  /*20c0*/  ISETP.NE.AND P1, PT, R138, 0x3, PT ;  /* 0x000000038a00780c */ /* 0x000fda0003f25270 */
[----:B01----:R-:W-:Y:S05]  /*20d0*/  @!P1 BRA `(.L_x_21) ;  /* 0x0000000000049947 */ /* 0x003fea0003800000 */
[----:B------:R-:W-:Y:S01]  /*20e0*/  BPT.TRAP 0x1 ;  /* 0x000000040000795c */ /* 0x000fe20000300000 */
.L_x_21:
[----:B------:R-:W0:Y:S01]  /*20f0*/  S2UR UR12, SR_CgaCtaId ;  /* 0x00000000000c79c3 */ /* 0x000e220000008800 */
[----:B------:R-:W-:Y:S01]  /*2100*/  UMOV UR10, 0x400 ;  /* 0x00000400000a7882 */ /* 0x000fe20000000000 */
[----:B------:R-:W-:Y:S01]  /*2110*/  SHF.L.U32 R11, R142, 0x1f, RZ ;  /* 0x0000001f8e0b7819 */ /* 0x000fe200000006ff */
[----:B0-----:R-:W-:-:S04]  /*2120*/  ULEA UR10, UR12, UR10, 0x18 ;  /* 0x0000000a0c0a7291 */ /* 0x001fc8000f8ec03f */
[----:B------:R-:W-:-:S09]  /*2130*/  ULEA UR12, UR16, UR10, 0x3 ;  /* 0x0000000a100c7291 */ /* 0x000fd2000f8e183f */
[----:B------:R0:W1:Y:S01]  /*2140*/  SYNCS.PHASECHK.TRANS64.TRYWAIT P0, [UR12], R11 ;  /* 0x0000000bff0075a7 */ /* 0x000062000800014c */
[----:B------:R-:W-:Y:S05]  /*2150*/  @!P1 BRA `(.L_x_22) ;  /* 0x0000000000049947 */ /* 0x000fea0003800000 */
[----:B------:R-:W-:Y:S01]  /*2160*/  BPT.TRAP 0x1 ;  /* 0x000000040000795c */ /* 0x000fe20000300000 */
.L_x_22:
[----:B-1----:R-:W-:Y:S05]  /*2170*/  @P0 BRA `(.L_x_23) ;  /* 0x0000000000080947 */ /* 0x002fea0003800000 */
[----:B------:R-:W1:Y:S02]  /*2180*/  SYNCS.PHASECHK.TRANS64.TRYWAIT P0, [UR12], R11 ;  /* 0x0000000bff0075a7 */ /* 0x000e64000800014c */
[----:B-1----:R-:W-:Y:S05]  /*2190*/  @!P0 BRA `(.L_x_24) ;  /* 0x0000008000048947 */ /* 0x002fea0003800000 */
.L_x_23:
[----:B------:R-:W-:Y:S01]  /*21a0*/  UIADD3 UR12, UR10, 0x1c280, URZ ;  /* 0x0001c2800a0c7890 */ /* 0x000fe2000fffe03f */
[----:B------:R-:W-:Y:S01]  /*21b0*/  WARPGROUP.ARRIVE ;  /* 0x00000000000079c5 */ /* 0x000fe20000000000 */
[----:B------:R-:W-:Y:S02]  /*21c0*/  UISETP.NE.AND UP0, UPT, UR7, URZ, UPT ;  /* 0x0000003f0700728c */ /* 0x000fe4000bf05270 */
[----:B------:R-:W-:Y:S02]  /*21d0*/  USHF.R.U32.HI UR12, URZ, 0x4, UR12 ;  /* 0x000000043f0c7899 */ /* 0x000fe4000801160c */
[----:B------:R-:W-:Y:S02]  /*21e0*/  USEL UR8, UR8, URZ, !UP0 ;  /* 0x0000003f08087287 */ /* 0x000fe4000c000000 */
[----:B------:R-:W-:Y:S02]  /*21f0*/  ULOP3.LUT UR7, UR12, 0x3fff, URZ, 0xc0, !UPT ;  /* 0x00003fff0c077892 */ /* 0x000fe4000f8ec03f */
[----:B------:R-:W-:-:S02]  /*2200*/  ULOP3.LUT UR12, UR11, 0x10000, URZ, 0xfc, !UPT ;  /* 0x000100000b0c7892 */ /* 0x000fc4000f8efc3f */
[----:B------:R-:W-:Y:S02]  /*2210*/  ULOP3.LUT UR7, UR7, 0x10000, URZ, 0xfc, !UPT ;  /* 0x0001000007077892 */ /* 0x000fe4000f8efc3f */
[----:B------:R-:W-:Y:S02]  /*2220*/  UISETP.NE.U32.AND UP0, UPT, UR8, URZ, UPT ;  /* 0x0000003f0800728c */ /* 0x000fe4000bf05070 */
[----:B------:R-:W-:Y:S02]  /*2230*/  ULEA UR12, UR16, UR12, 0x8 ;  /* 0x0000000c100c7291 */ /* 0x000fe4000f8e403f */
[----:B------:R-:W-:Y:S01]  /*2240*/  ULEA UR14, UR16, UR7, 0x8 ;  /* 0x00000007100e7291 */ /* 0x000fe2000f8e403f */
[----:B------:R-:W-:Y:S01]  /*2250*/  UMOV UR13, 0xc0000010 ;  /* 0xc0000010000d7882 */ /* 0x000fe20000000000 */
[----:B------:R-:W-:Y:S01]  /*2260*/  UMOV UR15, 0xc0000010 ;  /* 0xc0000010000f7882 */ /* 0x000fe20000000000 */
[----:B------:R-:W-:-:S06]  /*2270*/  UIADD3 UR6, UR6, 0x1, URZ ;  /* 0x0000000106067890 */ /* 0x000fcc000fffe03f */
[----:B------:R-:W-:Y:S01]  /*2280*/  QGMMA.64x128x32.F32.E4M3.E4M3 R24, gdesc[UR12], R24, UP0, gsb0 ;  /* 0x01e000000c1879f3 */ /* 0x000fe2000b800818 */
[----:B------:R-:W-:-:S04]  /*2290*/  UISETP.NE.AND UP0, UPT, UR6, UR20, UPT ;  /* 0x000000140600728c */ /* 0x000fc8000bf05270 */
[----:B------:R-:W-:-:S06]  /*22a0*/  USEL UR7, URZ, 0x1, UP0 ;  /* 0x000000013f077887 */ /* 0x000fcc0008000000 */
[----:B------:R-:W-:Y:S01]  /*22b0*/  ISETP.NE.AND P0, PT, RZ, UR7, PT ;  /* 0x00000007ff007c0c */ /* 0x000fe2000bf05270 */
[----:B------:R-:W-:-:S12]  /*22c0*/  WARPGROUP.DEPBAR.LE gsb0, 0x1 ;  /* 0x00008000000079c5 */ /* 0x000fd80000010100 */
[----:B------:R-:W-:Y:S05]  /*22d0*/  @!P0 BRA `(.L_x_25) ;  /* 0x0000000400088947 */ /* 0x000fea0003800000 */
[----:B------:R-:W-:Y:S02]  /*22e0*/  WARPGROUP.DEPBAR.LE gsb0, 0x0 ;  /* 0x00008000000079c5 */ /* 0x000fe40000010000 */
[----:B------:R-:W-:-:S01]  /*22f0*/  FADD R141, R24, R141 ;  /* 0x0000008d188d7221 */ /* 0x000fc20000000000 */
[----:B------:R-:W-:Y:S01]  /*2300*/  FADD R136, R25, R136 ;  /* 0x0000008819887221 */ /* 0x000fe20000000000 */
        /* <DEDUP_REMOVED lines=62> */
[----:B------:R-:W-:-:S06]  /*26f0*/  UMOV UR6, URZ ;  /* 0x0000003f00067c82 */ /* 0x000fcc0008000000 */
.L_x_25:
[----:B------:R-:W-:Y:S05]  /*2700*/  @!P1 BRA `(.L_x_26) ;  /* 0x0000000000049947 */ /* 0x000fea0003800000 */
[----:B------:R-:W-:Y:S01]  /*2710*/  BPT.TRAP 0x1 ;  /* 0x000000040000795c */ /* 0x000fe20000300000 */
.L_x_26:
[----:B------:R-:W-:Y:S01]  /*2720*/  ULEA UR8, UR17, UR10, 0x3 ;  /* 0x0000000a11087291 */ /* 0x000fe2000f8e183f */
[----:B------:R-:W-:-:S03]  /*2730*/  ISETP.GT.U32.AND P0, PT, R4, 0x1, PT ;  /* 0x000000010400780c */ /* 0x000fc60003f04070 */
[----:B------:R-:W-:-:S04]  /*2740*/  UIADD3 UR8, UR8, 0xe0, URZ ;  /* 0x000000e008087890 */ /* 0x000fc8000fffe03f */
[----:B------:R-:W-:-:S09]  /*2750*/  UPRMT UR8, URZ, 0x654, UR8 ;  /* 0x000006543f087896 */ /* 0x000fd20008000008 */
[----:B------:R-:W-:Y:S01]  /*2760*/  SYNCS.ARRIVE.TRANS64.RED.A1T0 RZ, [UR8], RZ ;  /* 0x000000ffffff79a7 */ /* 0x000fe20008100408 */
[----:B------:R-:W-:Y:S05]  /*2770*/  @P0 BRA `(.L_x_27) ;  /* 0x0000000000040947 */ /* 0x000fea0003800000 */
[----:B------:R-:W-:Y:S01]  /*2780*/  BPT.TRAP 0x1 ;  /* 0x000000040000795c */ /* 0x000fe20000300000 */
.L_x_27:
[----:B------:R-:W-:Y:S01]  /*2790*/  UIADD3 UR16, UR16, 0x1, URZ ;  /* 0x0000000110107890 */ /* 0x000fe2000fffe03f */
[C---:B------:R-:W-:Y:S01]  /*27a0*/  ISETP.GT.AND P0, PT, R10.reuse, 0x1, PT ;  /* 0x000000010a00780c */ /* 0x040fe20003f04270 */
[----:B------:R-:W-:Y:S01]  /*27b0*/  UIADD3 UR17, UR17, 0x1, URZ ;  /* 0x0000000111117890 */ /* 0x000fe2000fffe03f */
[----:B------:R-:W-:Y:S01]  /*27c0*/  VIADD R10, R10, 0xffffffff ;  /* 0xffffffff0a0a7836 */ /* 0x000fe20000000000 */
[----:B------:R-:W-:Y:S02]  /*27d0*/  UISETP.NE.AND UP0, UPT, UR16, 0x1c, UPT ;  /* 0x0000001c1000788c */ /* 0x000fe4000bf05270 */
[----:B------:R-:W-:Y:S02]  /*27e0*/  UISETP.NE.AND UP1, UPT, UR17, 0x1c, UPT ;  /* 0x0000001c1100788c */ /* 0x000fe4000bf25270 */
[----:B------:R-:W-:Y:S02]  /*27f0*/  USEL UR8, URZ, 0x1, UP0 ;  /* 0x000000013f087887 */ /* 0x000fe40008000000 */
[----:B------:R-:W-:-:S02]  /*2800*/  USEL UR16, UR16, URZ, UP0 ;  /* 0x0000003f10107287 */ /* 0x000fc40008000000 */
[----:B------:R-:W-:Y:S02]  /*2810*/  USEL UR17, UR17, URZ, UP1 ;  /* 0x0000003f11117287 */ /* 0x000fe40008800000 */
[----:B------:R-:W-:Y:S01]  /*2820*/  LOP3.LUT R142, R142, UR8, RZ, 0x3c, !PT ;  /* 0x000000088e8e7c12 */ /* 0x000fe2000f8e3cff */
[----:B------:R-:W-:Y:S01]  /*2830*/  UMOV UR8, 0x1 ;  /* 0x0000000100087882 */ /* 0x000fe20000000000 */
[----:B------:R-:W-:Y:S08]  /*2840*/  @P0 BRA `(.L_x_28) ;  /* 0xfffffff8001c0947 */ /* 0x000ff0000383ffff */
.L_x_20:
[----:B------:R-:W-:Y:S01]  /*2850*/  UISETP.NE.AND UP0, UPT, UR6, URZ, UPT ;  /* 0x0000003f0600728c */ /* 0x000fe2000bf05270 */
[----:B01----:R-:W0:Y:S03]  /*2860*/  LDC R10, c[0x0][0x28c] ;  /* 0x0000a300ff0a7b82 */ /* 0x003e260000000800 */
[----:B------:R-:W-:-:S06]  /*2870*/  USEL UR6, URZ, 0x1, !UP0 ;  /* 0x000000013f067887 */ /* 0x000fcc000c000000 */
[----:B------:R-:W-:Y:S02]  /*2880*/  ISETP.NE.AND P0, PT, RZ, UR6, PT ;  /* 0x00000006ff007c0c */ /* 0x000fe4000bf05270 */
[----:B0-----:R-:W-:-:S11]  /*2890*/  ISETP.GE.AND P1, PT, R10, 0x1, PT ;  /* 0x000000010a00780c */ /* 0x001fd60003f26270 */
[----:B------:R-:W-:Y:S05]  /*28a0*/  @!P0 BRA `(.L_x_29) ;  /* 0x0000000400048947 */ /* 0x000fea0003800000 */
[----:B------:R-:W-:Y:S02]  /*28b0*/  WARPGROUP.DEPBAR.LE gsb0, 0x0 ;  /* 0x00008000000079c5 */ /* 0x000fe40000010000 */
[----:B------:R-:W-:Y:S01]  /*28c0*/  FADD R141, R24, R141 ;  /* 0x0000008d188d7221 */ /* 0x000fe20000000000 */
        /* <DEDUP_REMOVED lines=62> */
[----:B------:R-:W-:-:S07]  /*2cb0*/  FADD R14, R14, R87 ;  /* 0x000000570e0e7221 */ /* 0x000fce0000000000 */
.L_x_29:
[----:B------:R-:W-:Y:S02]  /*2cc0*/  WARPGROUP.DEPBAR.LE gsb0, 0x0 ;  /* 0x00008000000079c5 */ /* 0x000fe40000010000 */
[----:B------:R-:W-:Y:S05]  /*2cd0*/  @!P1 BRA `(.L_x_30) ;  /* 0x0000000000409947 */ /* 0x000fea0003800000 */
[----:B------:R-:W-:-:S13]  /*2ce0*/  ISETP.NE.AND P0, PT, R138, 0x3, PT ;  /* 0x000000038a00780c */ /* 0x000fda0003f05270 */
[----:B------:R-:W-:Y:S05]  /*2cf0*/  @!P0 BRA `(.L_x_31) ;  /* 0x0000000000048947 */ /* 0x000fea0003800000 */
[----:B------:R-:W-:Y:S01]  /*2d00*/  BPT.TRAP 0x1 ;  /* 0x000000040000795c */ /* 0x000fe20000300000 */
.L_x_31:
[----:B------:R-:W-:Y:S01]  /*2d10*/  UISETP.LT.AND UP0, UPT, UR9, 0x1, UPT ;  /* 0x000000010900788c */ /* 0x000fe2000bf01270 */
[----:B------:R-:W-:-:S03]  /*2d20*/  ISETP.GT.U32.AND P0, PT, R4, 0x1, PT ;  /* 0x000000010400780c */ /* 0x000fc60003f04070 */
[----:B------:R-:W-:-:S04]  /*2d30*/  USEL UR8, UR9, 0x1, UP0 ;  /* 0x0000000109087887 */ /* 0x000fc80008000000 */
[----:B------:R-:W-:-:S04]  /*2d40*/  UIADD3 UR8, UR5, UR9, -UR8 ;  /* 0x0000000905087290 */ /* 0x000fc8000fffe808 */
[----:B------:R-:W-:-:S04]  /*2d50*/  USHF.R.U32.HI UR6, URZ, 0x2, UR8 ;  /* 0x000000023f067899 */ /* 0x000fc80008011608 */
[----:B------:R-:W-:-:S04]  /*2d60*/  UIMAD.WIDE.U32 UR6, UR6, 0x24924925, URZ ;  /* 0x24924925060678a5 */ /* 0x000fc8000f8e003f */
[----:B------:R-:W-:-:S04]  /*2d70*/  UIMAD UR6, UR7, -0x1c, UR8 ;  /* 0xffffffe4070678a4 */ /* 0x000fc8000f8e0208 */
[----:B------:R-:W-:-:S04]  /*2d80*/  ULEA UR6, UR6, UR10, 0x3 ;  /* 0x0000000a06067291 */ /* 0x000fc8000f8e183f */
[----:B------:R-:W-:-:S04]  /*2d90*/  UIADD3 UR6, UR6, 0xe0, URZ ;  /* 0x000000e006067890 */ /* 0x000fc8000fffe03f */
[----:B------:R-:W-:-:S09]  /*2da0*/  UPRMT UR6, URZ, 0x654, UR6 ;  /* 0x000006543f067896 */ /* 0x000fd20008000006 */
[----:B------:R-:W-:Y:S01]  /*2db0*/  SYNCS.ARRIVE.TRANS64.RED.A1T0 RZ, [UR6], RZ ;  /* 0x000000ffffff79a7 */ /* 0x000fe20008100406 */
[----:B------:R-:W-:Y:S05]  /*2dc0*/  @P0 BRA `(.L_x_30) ;  /* 0x0000000000040947 */ /* 0x000fea0003800000 */
[----:B------:R-:W-:Y:S01]  /*2dd0*/  BPT.TRAP 0x1 ;  /* 0x000000040000795c */ /* 0x000fe20000300000 */
.L_x_30:
[----:B------:R-:W0:Y:S01]  /*2de0*/  LDC R26, c[0x0][0x288] ;  /* 0x0000a200ff1a7b82 */ /* 0x000e220000000800 */
[--C-:B------:R-:W-:Y:S01]  /*2df0*/  SHF.R.U32.HI R10, RZ, 0x2, R0.reuse ;  /* 0x00000002ff0a7819 */ /* 0x100fe20000011600 */
[----:B------:R-:W-:Y:S01]  /*2e00*/  IMAD.SHL.U32 R29, R7, 0x80, RZ ;  /* 0x00000080071d7824 */ /* 0x000fe200078e00ff */
[----:B------:R-:W-:Y:S01]  /*2e10*/  SHF.R.U32.HI R25, RZ, 0x7, R0 ;  /* 0x00000007ff197819 */ /* 0x000fe20000011600 */
[----:B------:R-:W-:Y:S01]  /*2e20*/  UIADD3 UR5, UR9, UR5, URZ ;  /* 0x0000000509057290 */ /* 0x000fe2000fffe03f */
[----:B------:R-:W-:Y:S01]  /*2e30*/  LOP3.LUT R11, R10, 0x7, RZ, 0xc0, !PT ;  /* 0x000000070a0b7812 */ /* 0x000fe200078ec0ff */
[----:B------:R-:W-:Y:S01]  /*2e40*/  IMAD.SHL.U32 R31, R6, 0x80, RZ ;  /* 0x00000080061f7824 */ /* 0x000fe200078e00ff */
[----:B------:R-:W-:Y:S01]  /*2e50*/  LOP3.LUT R10, R25, 0x1, RZ, 0xc0, !PT ;  /* 0x00000001190a7812 */ /* 0x000fe200078ec0ff */
[----:B------:R-:W-:Y:S01]  /*2e60*/  UISETP.GT.U32.AND UP0, UPT, UR5, 0x1b, UPT ;  /* 0x0000001b0500788c */ /* 0x000fe2000bf04070 */
[----:B------:R-:W-:Y:S01]  /*2e70*/  LOP3.LUT R24, R0, 0x60, RZ, 0xc0, !PT ;  /* 0x0000006000187812 */ /* 0x000fe200078ec0ff */
[----:B------:R-:W-:Y:S01]  /*2e80*/  ULDC UR12, c[0x0][0x284] ;  /* 0x0000a100000c7ab9 */ /* 0x000fe20000000800 */
[----:B------:R-:W-:Y:S01]  /*2e90*/  UISETP.GE.U32.AND UP1, UPT, UR9, 0x1c, UPT ;  /* 0x0000001c0900788c */ /* 0x000fe2000bf26070 */
[----:B------:R-:W-:Y:S01]  /*2ea0*/  IMAD.SHL.U32 R30, R10, 0x40, RZ ;  /* 0x000000400a1e7824 */ /* 0x000fe200078e00ff */
[----:B------:R-:W-:Y:S01]  /*2eb0*/  SHF.R.U32.HI R28, RZ, 0x1, R24 ;  /* 0x00000001ff1c7819 */ /* 0x000fe20000011618 */
[----:B------:R-:W-:Y:S01]  /*2ec0*/  UISETP.LT.U32.AND UP0, UPT, UR9, 0x1c, UP0 ;  /* 0x0000001c0900788c */ /* 0x000fe20008701070 */
[----:B------:R-:W-:Y:S01]  /*2ed0*/  LOP3.LUT R24, R0, 0x3, RZ, 0xc0, !PT ;  /* 0x0000000300187812 */ /* 0x000fe200078ec0ff */
[----:B------:R-:W-:Y:S01]  /*2ee0*/  USHF.R.U32.HI UR6, URZ, 0x2, UR5 ;  /* 0x000000023f067899 */ /* 0x000fe20008011605 */
[--C-:B------:R-:W-:Y:S01]  /*2ef0*/  IADD3 R25, RZ, -R28, -R11.reuse ;  /* 0x8000001cff197210 */ /* 0x100fe20007ffe80b */
[----:B------:R-:W-:Y:S01]  /*2f00*/  USEL UR8, URZ, 0x1, !UP0 ;  /* 0x000000013f087887 */ /* 0x000fe2000c000000 */
[----:B------:R-:W-:Y:S01]  /*2f10*/  LOP3.LUT R11, R30, 0x40, R11, 0xe2, !PT ;  /* 0x000000401e0b7812 */ /* 0x000fe200078ee20b */
[----:B------:R-:W-:Y:S01]  /*2f20*/  ULDC.64 UR10, c[0x0][0x5d0] ;  /* 0x00017400000a7ab9 */ /* 0x000fe20000000a00 */
[----:B------:R-:W-:Y:S01]  /*2f30*/  SHF.R.S32.HI R34, RZ, 0x1f, R5 ;  /* 0x0000001fff227819 */ /* 0x000fe20000011405 */
[----:B------:R-:W-:Y:S01]  /*2f40*/  IMAD R10, R10, -0x40, R25 ;  /* 0xffffffc00a0a7824 */ /* 0x000fe200078e0219 */
[----:B------:R-:W-:Y:S01]  /*2f50*/  UIMAD.WIDE.U32 UR6, UR6, 0x24924925, URZ ;  /* 0x24924925060678a5 */ /* 0x000fe2000f8e003f */
[----:B0-----:R-:W-:Y:S01]  /*2f60*/  IMAD R30, R24, -0x2, R26 ;  /* 0xfffffffe181e7824 */ /* 0x001fe200078e021a */
[----:B------:R-:W-:Y:S01]  /*2f70*/  ISETP.GE.AND P0, PT, R29, R26, PT ;  /* 0x0000001a1d00720c */ /* 0x000fe20003f06270 */
[----:B------:R-:W-:Y:S01]  /*2f80*/  IMAD.SHL.U32 R24, R0, 0x2, RZ ;  /* 0x0000000200187824 */ /* 0x000fe200078e00ff */
[----:B------:R-:W-:Y:S01]  /*2f90*/  ULOP3.LUT UR4, UR4, UR8, URZ, 0x3c, !UPT ;  /* 0x0000000804047292 */ /* 0x000fe2000f8e3c3f */
[----:B------:R-:W-:Y:S01]  /*2fa0*/  IMAD R32, R34, UR10, RZ ;  /* 0x0000000a22207c24 */ /* 0x000fe2000f8e02ff */
[----:B------:R-:W-:Y:S01]  /*2fb0*/  ISETP.GE.OR P0, PT, R31, UR12, P0 ;  /* 0x0000000c1f007c0c */ /* 0x000fe20008706670 */
[----:B------:R-:W-:Y:S01]  /*2fc0*/  IMAD.WIDE R26, R6, 0x80, RZ ;  /* 0x00000080061a7825 */ /* 0x000fe200078e02ff */
[----:B------:R-:W-:Y:S01]  /*2fd0*/  LOP3.LUT R24, R29, 0x6, R24, 0xf8, !PT ;  /* 0x000000061d187812 */ /* 0x000fe200078ef818 */
[----:B------:R-:W-:Y:S01]  /*2fe0*/  UIMAD UR5, UR7, -0x1c, UR5 ;  /* 0xffffffe4070578a4 */ /* 0x000fe2000f8e0205 */
[----:B------:R-:W-:Y:S01]  /*2ff0*/  IADD3 R36, -R31, UR12, R10 ;  /* 0x0000000c1f247c10 */ /* 0x000fe2000fffe10a */
[----:B------:R-:W-:Y:S01]  /*3000*/  IMAD R33, R5, UR11, R32 ;  /* 0x0000000b05217c24 */ /* 0x000fe2000f8e0220 */
[----:B------:R-:W-:Y:S01]  /*3010*/  SHF.R.S32.HI R25, RZ, 0x1f, R24 ;  /* 0x0000001fff197819 */ /* 0x000fe20000011418 */
[----:B------:R-:W-:Y:S01]  /*3020*/  @UP1 ULOP3.LUT UR4, UR4, 0x1, UR7, 0x78, !UPT ;  /* 0x0000000104041892 */ /* 0x000fe2000f8e7807 */
[----:B------:R-:W-:Y:S01]  /*3030*/  LOP3.LUT R35, R26, R11, R28, 0xfe, !PT ;  /* 0x0000000b1a237212 */ /* 0x000fe200078efe1c */
[----:B------:R-:W-:-:S02]  /*3040*/  IMAD.IADD R29, R30, 0x1, -R29 ;  /* 0x000000011e1d7824 */ /* 0x000fc400078e0a1d */
[----:B------:R-:W-:-:S04]  /*3050*/  IMAD.WIDE.U32 R6, R5, UR10, R24 ;  /* 0x0000000a05067c25 */ /* 0x000fc8000f8e0018 */
[----:B------:R-:W-:Y:S02]  /*3060*/  IMAD.IADD R7, R7, 0x1, R33 ;  /* 0x0000000107077824 */ /* 0x000fe400078e0221 */
[----:B------:R-:W-:Y:S01]  /*3070*/  IMAD.MOV.U32 R28, RZ, RZ, -0x1 ;  /* 0xffffffffff1c7424 */ /* 0x000fe200078e00ff */
[----:B------:R-:W-:Y:S06]  /*3080*/  @P0 BRA `(.L_x_32) ;  /* 0x0000004400a40947 */ /* 0x000fec0003800000 */
[----:B------:R-:W0:Y:S01]  /*3090*/  LDC.64 R32, c[0x0][0x5c8] ;  /* 0x00017200ff207b82 */ /* 0x000e220000000a00 */
[----:B------:R-:W-:Y:S01]  /*30a0*/  ULDC.64 UR6, c[0x0][0x5c0] ;  /* 0x0001700000067ab9 */ /* 0x000fe20000000a00 */
[----:B------:R-:W-:Y:S01]  /*30b0*/  BSSY B0, `(.L_x_32) ;  /* 0x0000466000007945 */ /* 0x000fe20003800000 */
[-C--:B0-----:R-:W-:Y:S02]  /*30c0*/  IMAD R10, R27, R32.reuse, RZ ;  /* 0x000000201b0a7224 */ /* 0x081fe400078e02ff */
[----:B------:R-:W-:-:S04]  /*30d0*/  IMAD.WIDE.U32 R6, R35, R32, R6 ;  /* 0x0000002023067225 */ /* 0x000fc800078e0006 */
[----:B------:R-:W-:Y:S01]  /*30e0*/  IMAD R31, R35, R33, R10 ;  /* 0x00000021231f7224 */ /* 0x000fe200078e020a */
[----:B------:R-:W-:Y:S02]  /*30f0*/  LEA R11, P0, R32, R6, 0x3 ;  /* 0x00000006200b7211 */ /* 0x000fe400078018ff */
[----:B------:R-:W-:Y:S01]  /*3100*/  IADD3 R10, P1, R6, UR6, RZ ;  /* 0x00000006060a7c10 */ /* 0x000fe2000ff3e0ff */
[----:B------:R-:W-:Y:S01]  /*3110*/  IMAD.IADD R31, R7, 0x1, R31 ;  /* 0x00000001071f7824 */ /* 0x000fe200078e021f */
[----:B------:R-:W-:-:S04]  /*3120*/  IADD3 R6, P3, R11, UR6, RZ ;  /* 0x000000060b067c10 */ /* 0x000fc8000ff7e0ff */
[----:B------:R-:W-:Y:S02]  /*3130*/  LEA.HI.X R7, R32, R31, R33, 0x3, P0 ;  /* 0x0000001f20077211 */ /* 0x000fe400000f1c21 */
[----:B---3-5:R-:W-:Y:S02]  /*3140*/  FSETP.NEU.AND P0, PT, R9, RZ, PT ;  /* 0x000000ff0900720b */ /* 0x028fe40003f0d000 */
[----:B------:R-:W-:Y:S02]  /*3150*/  IADD3.X R11, R31, UR7, RZ, P1, !PT ;  /* 0x000000071f0b7c10 */ /* 0x000fe40008ffe4ff */
[----:B------:R-:W-:-:S09]  /*3160*/  IADD3.X R7, R7, UR7, RZ, P3, !PT ;  /* 0x0000000707077c10 */ /* 0x000fd20009ffe4ff */
[----:B------:R-:W-:Y:S05]  /*3170*/  @!P0 BRA `(.L_x_33) ;  /* 0x00000034005c8947 */ /* 0x000fea0003800000 */
[----:B------:R-:W-:Y:S01]  /*3180*/  ULDC.64 UR6, c[0x0][0x5b8] ;  /* 0x00016e0000067ab9 */ /* 0x000fe20000000a00 */
[----:B------:R-:W-:Y:S01]  /*3190*/  ISETP.GE.AND P0, PT, R36, 0x1, PT ;  /* 0x000000012400780c */ /* 0x000fe20003f06270 */
[----:B------:R-:W-:Y:S01]  /*31a0*/  IMAD R32, R34, UR6, RZ ;  /* 0x0000000622207c24 */ /* 0x000fe2000f8e02ff */
[----:B------:R-:W-:Y:S01]  /*31b0*/  ULDC.64 UR10, c[0x0][0x5a8] ;  /* 0x00016a00000a7ab9 */ /* 0x000fe20000000a00 */
[----:B------:R-:W-:Y:S01]  /*31c0*/  IMAD.WIDE.U32 R30, R5, UR6, R24 ;  /* 0x00000006051e7c25 */ /* 0x000fe2000f8e0018 */
[----:B------:R-:W-:Y:S01]  /*31d0*/  ISETP.LT.OR P4, PT, R29, 0x1, !P0 ;  /* 0x000000011d00780c */ /* 0x000fe20004781670 */
[----:B------:R-:W-:Y:S02]  /*31e0*/  BSSY B1, `(.L_x_34) ;  /* 0x000000c000017945 */ /* 0x000fe40003800000 */
[----:B------:R-:W-:Y:S01]  /*31f0*/  IMAD R5, R5, UR7, R32 ;  /* 0x0000000705057c24 */ /* 0x000fe2000f8e0220 */
[----:B------:R-:W-:-:S03]  /*3200*/  ULDC.64 UR6, c[0x0][0x5b0] ;  /* 0x00016c0000067ab9 */ /* 0x000fc60000000a00 */
[----:B------:R-:W-:Y:S02]  /*3210*/  IMAD.IADD R31, R31, 0x1, R5 ;  /* 0x000000011f1f7824 */ /* 0x000fe400078e0205 */
[----:B------:R-:W-:Y:S02]  /*3220*/  IMAD R5, R27, UR6, RZ ;  /* 0x000000061b057c24 */ /* 0x000fe4000f8e02ff */
[----:B------:R-:W-:-:S04]  /*3230*/  IMAD.WIDE.U32 R24, R35, UR6, R30 ;  /* 0x0000000623187c25 */ /* 0x000fc8000f8e001e */
[----:B------:R-:W-:Y:S01]  /*3240*/  IMAD R5, R35, UR7, R5 ;  /* 0x0000000723057c24 */ /* 0x000fe2000f8e0205 */
[----:B------:R-:W-:-:S04]  /*3250*/  IADD3 R24, P1, R24, UR10, RZ ;  /* 0x0000000a18187c10 */ /* 0x000fc8000ff3e0ff */
[--C-:B------:R-:W-:Y:S02]  /*3260*/  IADD3.X R25, R25, UR11, R5.reuse, P1, !PT ;  /* 0x0000000b19197c10 */ /* 0x100fe40008ffe405 */
[----:B------:R-:W-:Y:S01]  /*3270*/  PRMT R5, RZ, 0x7610, R5 ;  /* 0x00007610ff057816 */ /* 0x000fe20000000005 */
[----:B------:R-:W-:Y:S06]  /*3280*/  @P4 BRA `(.L_x_35) ;  /* 0x0000000000044947 */ /* 0x000fec0003800000 */
[----:B------:R0:W5:Y:S02]  /*3290*/  LDG.E.U8 R5, desc[UR18][R24.64] ;  /* 0x0000001218057981 */ /* 0x000164000c1e1100 */
.L_x_35:
[----:B------:R-:W-:Y:S05]  /*32a0*/  BSYNC B1 ;  /* 0x0000000000017941 */ /* 0x000fea0003800000 */
.L_x_34:
[----:B-----5:R-:W-:Y:S01]  /*32b0*/  LOP3.LUT R5, R5, 0xff, RZ, 0xc0, !PT ;  /* 0x000000ff05057812 */ /* 0x020fe200078ec0ff */
[----:B------:R-:W-:Y:S01]  /*32c0*/  BSSY B1, `(.L_x_36) ;  /* 0x000000b000017945 */ /* 0x000fe20003800000 */
[----:B------:R-:W-:Y:S02]  /*32d0*/  ISETP.LT.OR P3, PT, R29, 0x2, !P0 ;  /* 0x000000021d00780c */ /* 0x000fe40004761670 */
[----:B------:R-:W-:-:S05]  /*32e0*/  F2FP.F16.E4M3.UNPACK_B R5, R5 ;  /* 0x00000005ff05723e */ /* 0x000fca00020006ff */
[----:B------:R-:W-:Y:S01]  /*32f0*/  HADD2.F32 R32, -RZ, R5.H0_H0 ;  /* 0x20000005ff207230 */ /* 0x000fe20000004100 */
[----:B------:R-:W-:-:S04]  /*3300*/  PRMT R5, RZ, 0x7610, R5 ;  /* 0x00007610ff057816 */ /* 0x000fc80000000005 */
[----:B------:R-:W-:-:S04]  /*3310*/  FMUL R32, R32, R9 ;  /* 0x0000000920207220 */ /* 0x000fc80000400000 */
[----:B--2---:R-:W-:-:S05]  /*3320*/  FFMA R32, R141, R8, R32 ;  /* 0x000000088d207223 */ /* 0x004fca0000000020 */
[----:B------:R-:W-:-:S05]  /*3330*/  F2FP.SATFINITE.E4M3.F32.PACK_AB_MERGE_C R33, RZ, R32, RZ ;  /* 0x00000020ff21723e */ /* 0x000fca00048070ff */
[----:B------:R1:W-:Y:S01]  /*3340*/  @!P4 STG.E.U8 desc[UR18][R10.64], R33 ;  /* 0x000000210a00c986 */ /* 0x0003e2000c101112 */
[----:B------:R-:W-:Y:S05]  /*3350*/  @P3 BRA `(.L_x_37) ;  /* 0x0000000000043947 */ /* 0x000fea0003800000 */
[----:B------:R2:W5:Y:S02]  /*3360*/  LDG.E.U8 R5, desc[UR18][R24.64+0x1] ;  /* 0x0000011218057981 */ /* 0x000564000c1e1100 */
.L_x_37:
[----:B------:R-:W-:Y:S05]  /*3370*/  BSYNC B1 ;  /* 0x0000000000017941 */ /* 0x000fea0003800000 */
.L_x_36:
[----:B-----5:R-:W-:Y:S01]  /*3380*/  LOP3.LUT R5, R5, 0xff, RZ, 0xc0, !PT ;  /* 0x000000ff05057812 */ /* 0x020fe200078ec0ff */
[----:B------:R-:W-:Y:S01]  /*3390*/  BSSY B1, `(.L_x_38) ;  /* 0x0000013000017945 */ /* 0x000fe20003800000 */
[----:B-1----:R-:W-:Y:S02]  /*33a0*/  IADD3 R33, P1, R35, 0x8, RZ ;  /* 0x0000000823217810 */ /* 0x002fe40007f3e0ff */
[----:B------:R-:W-:-:S03]  /*33b0*/  F2FP.F16.E4M3.UNPACK_B R5, R5 ;  /* 0x00000005ff05723e */ /* 0x000fc600020006ff */
[----:B------:R-:W-:Y:S01]  /*33c0*/  IMAD.X R27, RZ, RZ, R27, P1 ;  /* 0x000000ffff1b7224 */ /* 0x000fe200008e061b */
[----:B------:R-:W-:Y:S01]  /*33d0*/  ISETP.GE.AND P1, PT, R36, 0x9, PT ;  /* 0x000000092400780c */ /* 0x000fe20003f26270 */
[----:B------:R-:W-:Y:S02]  /*33e0*/  HADD2.F32 R26, -RZ, R5.H0_H0 ;  /* 0x20000005ff1a7230 */ /* 0x000fe40000004100 */
[----:B------:R-:W-:Y:S01]  /*33f0*/  IMAD.WIDE.U32 R30, R33, UR6, R30 ;  /* 0x00000006211e7c25 */ /* 0x000fe2000f8e001e */
[----:B------:R-:W-:-:S03]  /*3400*/  ISETP.LT.OR P5, PT, R29, 0x1, !P1 ;  /* 0x000000011d00780c */ /* 0x000fc60004fa1670 */
[----:B------:R-:W-:Y:S01]  /*3410*/  FMUL R5, R26, R9 ;  /* 0x000000091a057220 */ /* 0x000fe20000400000 */
[----:B------:R-:W-:-:S03]  /*3420*/  IMAD R26, R27, UR6, RZ ;  /* 0x000000061b1a7c24 */ /* 0x000fc6000f8e02ff */
[----:B------:R-:W-:Y:S01]  /*3430*/  FFMA R5, R136, R8, R5 ;  /* 0x0000000888057223 */ /* 0x000fe20000000005 */
[----:B------:R-:W-:Y:S01]  /*3440*/  IMAD R33, R33, UR7, R26 ;  /* 0x0000000721217c24 */ /* 0x000fe2000f8e021a */
[----:B------:R-:W-:-:S03]  /*3450*/  IADD3 R26, P4, R30, UR10, RZ ;  /* 0x0000000a1e1a7c10 */ /* 0x000fc6000ff9e0ff */
[----:B------:R-:W-:Y:S02]  /*3460*/  F2FP.SATFINITE.E4M3.F32.PACK_AB_MERGE_C R35, RZ, R5, RZ ;  /* 0x00000005ff23723e */ /* 0x000fe400048070ff */
[----:B------:R-:W-:Y:S02]  /*3470*/  IADD3.X R27, R31, UR11, R33, P4, !PT ;  /* 0x0000000b1f1b7c10 */ /* 0x000fe4000a7fe421 */
[----:B------:R-:W-:Y:S01]  /*3480*/  PRMT R5, RZ, 0x7610, R5 ;  /* 0x00007610ff057816 */ /* 0x000fe20000000005 */
[----:B------:R1:W-:Y:S01]  /*3490*/  @!P3 STG.E.U8 desc[UR18][R10.64+0x1], R35 ;  /* 0x000001230a00b986 */ /* 0x0003e2000c101112 */
[----:B------:R-:W-:Y:S05]  /*34a0*/  @P5 BRA `(.L_x_39) ;  /* 0x0000000000045947 */ /* 0x000fea0003800000 */
[----:B------:R3:W5:Y:S02]  /*34b0*/  LDG.E.U8 R5, desc[UR18][R26.64] ;  /* 0x000000121a057981 */ /* 0x000764000c1e1100 */
.L_x_39:
[----:B------:R-:W-:Y:S05]  /*34c0*/  BSYNC B1 ;  /* 0x0000000000017941 */ /* 0x000fea0003800000 */
.L_x_38:
[----:B-----5:R-:W-:Y:S01]  /*34d0*/  LOP3.LUT R5, R5, 0xff, RZ, 0xc0, !PT ;  /* 0x000000ff05057812 */ /* 0x020fe200078ec0ff */
[----:B------:R-:W-:Y:S01]  /*34e0*/  BSSY B1, `(.L_x_40) ;  /* 0x000000b000017945 */ /* 0x000fe20003800000 */
[----:B------:R-:W-:Y:S02]  /*34f0*/  ISETP.LT.OR P3, PT, R29, 0x2, !P1 ;  /* 0x000000021d00780c */ /* 0x000fe40004f61670 */
[----:B------:R-:W-:-:S05]  /*3500*/  F2FP.F16.E4M3.UNPACK_B R5, R5 ;  /* 0x00000005ff05723e */ /* 0x000fca00020006ff */
[----:B------:R-:W-:Y:S01]  /*3510*/  HADD2.F32 R30, -RZ, R5.H0_H0 ;  /* 0x20000005ff1e7230 */ /* 0x000fe20000004100 */
[----:B------:R-:W-:-:S04]  /*3520*/  PRMT R5, RZ, 0x7610, R5 ;  /* 0x00007610ff057816 */ /* 0x000fc80000000005 */
[----:B------:R-:W-:-:S04]  /*3530*/  FMUL R30, R30, R9 ;  /* 0x000000091e1e7220 */ /* 0x000fc80000400000 */
[----:B------:R-:W-:-:S05]  /*3540*/  FFMA R30, R139, R8, R30 ;  /* 0x000000088b1e7223 */ /* 0x000fca000000001e */
[----:B------:R-:W-:-:S05]  /*3550*/  F2FP.SATFINITE.E4M3.F32.PACK_AB_MERGE_C R31, RZ, R30, RZ ;  /* 0x0000001eff1f723e */ /* 0x000fca00048070ff */
[----:B------:R4:W-:Y:S01]  /*3560*/  @!P5 STG.E.U8 desc[UR18][R6.64], R31 ;  /* 0x0000001f0600d986 */ /* 0x0009e2000c101112 */
[----:B------:R-:W-:Y:S05]  /*3570*/  @P3 BRA `(.L_x_41) ;  /* 0x0000000000043947 */ /* 0x000fea0003800000 */
[----:B------:R0:W5:Y:S02]  /*3580*/  LDG.E.U8 R5, desc[UR18][R26.64+0x1] ;  /* 0x000001121a057981 */ /* 0x000164000c1e1100 */
.L_x_41:
[----:B------:R-:W-:Y:S05]  /*3590*/  BSYNC B1 ;  /* 0x0000000000017941 */ /* 0x000fea0003800000 */
.L_x_40:
[----:B-----5:R-:W-:Y:S01]  /*35a0*/  LOP3.LUT R5, R5, 0xff, RZ, 0xc0, !PT ;  /* 0x000000ff05057812 */ /* 0x020fe200078ec0ff */
[----:B------:R-:W-:Y:S01]  /*35b0*/  BSSY B1, `(.L_x_42) ;  /* 0x000000b000017945 */ /* 0x000fe20003800000 */
[----:B------:R-:W-:Y:S02]  /*35c0*/  ISETP.LT.OR P4, PT, R29, 0x9, !P0 ;  /* 0x000000091d00780c */ /* 0x000fe40004781670 */
[----:B------:R-:W-:-:S05]  /*35d0*/  F2FP.F16.E4M3.UNPACK_B R5, R5 ;  /* 0x00000005ff05723e */ /* 0x000fca00020006ff */
[----:B------:R-:W-:-:S05]  /*35e0*/  HADD2.F32 R30, -RZ, R5.H0_H0 ;  /* 0x20000005ff1e7230 */ /* 0x000fca0000004100 */
[----:B------:R-:W-:-:S04]  /*35f0*/  FMUL R5, R30, R9 ;  /* 0x000000091e057220 */ /* 0x000fc80000400000 */
[----:B------:R-:W-:-:S05]  /*3600*/  FFMA R5, R134, R8, R5 ;  /* 0x0000000886057223 */ /* 0x000fca0000000005 */
[----:B----4-:R-:W-:Y:S02]  /*3610*/  F2FP.SATFINITE.E4M3.F32.PACK_AB_MERGE_C R31, RZ, R5, RZ ;  /* 0x00000005ff1f723e */ /* 0x010fe400048070ff */
[----:B------:R-:W-:-:S03]  /*3620*/  PRMT R5, RZ, 0x7610, R5 ;  /* 0x00007610ff057816 */ /* 0x000fc60000000005 */
[----:B------:R4:W-:Y:S01]  /*3630*/  @!P3 STG.E.U8 desc[UR18][R6.64+0x1], R31 ;  /* 0x0000011f0600b986 */ /* 0x0009e2000c101112 */
[----:B------:R-:W-:Y:S05]  /*3640*/  @P4 BRA `(.L_x_43) ;  /* 0x0000000000044947 */ /* 0x000fea0003800000 */
[----:B------:R0:W5:Y:S02]  /*3650*/  LDG.E.U8 R5, desc[UR18][R24.64+0x8] ;  /* 0x0000081218057981 */ /* 0x000164000c1e1100 */
.L_x_43:
[----:B------:R-:W-:Y:S05]  /*3660*/  BSYNC B1 ;  /* 0x0000000000017941 */ /* 0x000fea0003800000 */
.L_x_42:
        /* <DEDUP_REMOVED lines=8> */
[----:B----4-:R-:W-:-:S05]  /*36f0*/  F2FP.SATFINITE.E4M3.F32.PACK_AB_MERGE_C R31, RZ, R30, RZ ;  /* 0x0000001eff1f723e */ /* 0x010fca00048070ff */
[----:B------:R4:W-:Y:S01]  /*3700*/  @!P4 STG.E.U8 desc[UR18][R10.64+0x8], R31 ;  /* 0x0000081f0a00c986 */ /* 0x0009e2000c101112 */
[----:B------:R-:W-:Y:S05]  /*3710*/  @P3 BRA `(.L_x_45) ;  /* 0x0000000000043947 */ /* 0x000fea0003800000 */
[----:B------:R0:W5:Y:S02]  /*3720*/  LDG.E.U8 R5, desc[UR18][R24.64+0x9] ;  /* 0x0000091218057981 */ /* 0x000164000c1e1100 */
.L_x_45:
[----:B------:R-:W-:Y:S05]  /*3730*/  BSYNC B1 ;  /* 0x0000000000017941 */ /* 0x000fea0003800000 */
.L_x_44:
        /* <DEDUP_REMOVED lines=12> */
.L_x_47:
[----:B------:R-:W-:Y:S05]  /*3800*/  BSYNC B1 ;  /* 0x0000000000017941 */ /* 0x000fea0003800000 */
.L_x_46:
        /* <DEDUP_REMOVED lines=12> */
.L_x_49:
[----:B------:R-:W-:Y:S05]  /*38d0*/  BSYNC B1 ;  /* 0x0000000000017941 */ /* 0x000fea0003800000 */
.L_x_48:
        /* <DEDUP_REMOVED lines=12> */
.L_x_51:
[----:B------:R-:W-:Y:S05]  /*39a0*/  BSYNC B1 ;  /* 0x0000000000017941 */ /* 0x000fea0003800000 */
.L_x_50:
        /* <DEDUP_REMOVED lines=12> */
.L_x_53:
[----:B------:R-:W-:Y:S05]  /*3a70*/  BSYNC B1 ;  /* 0x0000000000017941 */ /* 0x000fea0003800000 */
.L_x_52:
        /* <DEDUP_REMOVED lines=12> */
.L_x_55:
[----:B------:R-:W-:Y:S05]  /*3b40*/  BSYNC B1 ;  /* 0x0000000000017941 */ /* 0x000fea0003800000 */
.L_x_54:
        /* <DEDUP_REMOVED lines=12> */
.L_x_57:
[----:B------:R-:W-:Y:S05]  /*3c10*/  BSYNC B1 ;  /* 0x0000000000017941 */ /* 0x000fea0003800000 */
.L_x_56:
        /* <DEDUP_REMOVED lines=12> */
.L_x_59:
[----:B------:R-:W-:Y:S05]  /*3ce0*/  BSYNC B1 ;  /* 0x0000000000017941 */ /* 0x000fea0003800000 */
.L_x_58:
        /* <DEDUP_REMOVED lines=12> */
.L_x_61:
[----:B------:R-:W-:Y:S05]  /*3db0*/  BSYNC B1 ;  /* 0x0000000000017941 */ /* 0x000fea0003800000 */
.L_x_60:
        /* <DEDUP_REMOVED lines=12> */
.L_x_63:
[----:B------:R-:W-:Y:S05]  /*3e80*/  BSYNC B1 ;  /* 0x0000000000017941 */ /* 0x000fea0003800000 */
.L_x_62:
        /* <DEDUP_REMOVED lines=12> */
.L_x_65:
[----:B------:R-:W-:Y:S05]  /*3f50*/  BSYNC B1 ;  /* 0x0000000000017941 */ /* 0x000fea0003800000 */
.L_x_64:
        /* <DEDUP_REMOVED lines=12> */
.L_x_67:
[----:B------:R-:W-:Y:S05]  /*4020*/  BSYNC B1 ;  /* 0x0000000000017941 */ /* 0x000fea0003800000 */
.L_x_66:
        /* <DEDUP_REMOVED lines=12> */
.L_x_69:
[----:B------:R-:W-:Y:S05]  /*40f0*/  BSYNC B1 ;  /* 0x0000000000017941 */ /* 0x000fea0003800000 */
.L_x_68:
        /* <DEDUP_REMOVED lines=12> */
.L_x_71:
[----:B------:R-:W-:Y:S05]  /*41c0*/  BSYNC B1 ;  /* 0x0000000000017941 */ /* 0x000fea0003800000 */
.L_x_70:
        /* <DEDUP_REMOVED lines=12> */
.L_x_73:
[----:B------:R-:W-:Y:S05]  /*4290*/  BSYNC B1 ;  /* 0x0000000000017941 */ /* 0x000fea0003800000 */
.L_x_72:
        /* <DEDUP_REMOVED lines=12> */
.L_x_75:
[----:B------:R-:W-:Y:S05]  /*4360*/  BSYNC B1 ;  /* 0x0000000000017941 */ /* 0x000fea0003800000 */
.L_x_74:
        /* <DEDUP_REMOVED lines=12> */
.L_x_77:
[----:B------:R-:W-:Y:S05]  /*4430*/  BSYNC B1 ;  /* 0x0000000000017941 */ /* 0x000fea0003800000 */
.L_x_76:
        /* <DEDUP_REMOVED lines=12> */
.L_x_79:
[----:B------:R-:W-:Y:S05]  /*4500*/  BSYNC B1 ;  /* 0x0000000000017941 */ /* 0x000fea0003800000 */
.L_x_78:
        /* <DEDUP_REMOVED lines=12> */
.L_x_81:
[----:B------:R-:W-:Y:S05]  /*45d0*/  BSYNC B1 ;  /* 0x0000000000017941 */ /* 0x000fea0003800000 */
.L_x_80:
        /* <DEDUP_REMOVED lines=12> */
.L_x_83:
[----:B------:R-:W-:Y:S05]  /*46a0*/  BSYNC B1 ;  /* 0x0000000000017941 */ /* 0x000fea0003800000 */
.L_x_82:
        /* <DEDUP_REMOVED lines=12> */
.L_x_85:
[----:B------:R-:W-:Y:S05]  /*4770*/  BSYNC B1 ;  /* 0x0000000000017941 */ /* 0x000fea0003800000 */
.L_x_84:
        /* <DEDUP_REMOVED lines=12> */
.L_x_87:
[----:B------:R-:W-:Y:S05]  /*4840*/  BSYNC B1 ;  /* 0x0000000000017941 */ /* 0x000fea0003800000 */
.L_x_86:
        /* <DEDUP_REMOVED lines=12> */
.L_x_89:
[----:B------:R-:W-:Y:S05]  /*4910*/  BSYNC B1 ;  /* 0x0000000000017941 */ /* 0x000fea0003800000 */
.L_x_88:
        /* <DEDUP_REMOVED lines=12> */
.L_x_91:
[----:B------:R-:W-:Y:S05]  /*49e0*/  BSYNC B1 ;  /* 0x0000000000017941 */ /* 0x000fea0003800000 */
.L_x_90:
        /* <DEDUP_REMOVED lines=12> */
.L_x_93:
[----:B------:R-:W-:Y:S05]  /*4ab0*/  BSYNC B1 ;  /* 0x0000000000017941 */ /* 0x000fea0003800000 */
.L_x_92:
        /* <DEDUP_REMOVED lines=12> */
.L_x_95:
[----:B------:R-:W-:Y:S05]  /*4b80*/  BSYNC B1 ;  /* 0x0000000000017941 */ /* 0x000fea0003800000 */
.L_x_94:
        /* <DEDUP_REMOVED lines=12> */
.L_x_97:
[----:B------:R-:W-:Y:S05]  /*4c50*/  BSYNC B1 ;  /* 0x0000000000017941 */ /* 0x000fea0003800000 */
.L_x_96:
        /* <DEDUP_REMOVED lines=12> */
.L_x_99:
[----:B------:R-:W-:Y:S05]  /*4d20*/  BSYNC B1 ;  /* 0x0000000000017941 */ /* 0x000fea0003800000 */
.L_x_98:
        /* <DEDUP_REMOVED lines=12> */
.L_x_101:
[----:B------:R-:W-:Y:S05]  /*4df0*/  BSYNC B1 ;  /* 0x0000000000017941 */ /* 0x000fea0003800000 */
.L_x_100:
        /* <DEDUP_REMOVED lines=12> */
.L_x_103:
[----:B------:R-:W-:Y:S05]  /*4ec0*/  BSYNC B1 ;  /* 0x0000000000017941 */ /* 0x000fea0003800000 */
.L_x_102:
        /* <DEDUP_REMOVED lines=12> */
.L_x_105:
[----:B------:R-:W-:Y:S05]  /*4f90*/  BSYNC B1 ;  /* 0x0000000000017941 */ /* 0x000fea0003800000 */
.L_x_104:
        /* <DEDUP_REMOVED lines=12> */
.L_x_107:
[----:B------:R-:W-:Y:S05]  /*5060*/  BSYNC B1 ;  /* 0x0000000000017941 */ /* 0x000fea0003800000 */
.L_x_106:
        /* <DEDUP_REMOVED lines=12> */
.L_x_109:
[----:B------:R-:W-:Y:S05]  /*5130*/  BSYNC B1 ;  /* 0x0000000000017941 */ /* 0x000fea0003800000 */
.L_x_108:
        /* <DEDUP_REMOVED lines=12> */
.L_x_111:
[----:B------:R-:W-:Y:S05]  /*5200*/  BSYNC B1 ;  /* 0x0000000000017941 */ /* 0x000fea0003800000 */
.L_x_110:
        /* <DEDUP_REMOVED lines=12> */
.L_x_113:
[----:B------:R-:W-:Y:S05]  /*52d0*/  BSYNC B1 ;  /* 0x0000000000017941 */ /* 0x000fea0003800000 */
.L_x_112:
        /* <DEDUP_REMOVED lines=12> */
.L_x_115:
[----:B------:R-:W-:Y:S05]  /*53a0*/  BSYNC B1 ;  /* 0x0000000000017941 */ /* 0x000fea0003800000 */
.L_x_114:
        /* <DEDUP_REMOVED lines=12> */
.L_x_117:
[----:B------:R-:W-:Y:S05]  /*5470*/  BSYNC B1 ;  /* 0x0000000000017941 */ /* 0x000fea0003800000 */
.L_x_116:
        /* <DEDUP_REMOVED lines=12> */
.L_x_119:
[----:B------:R-:W-:Y:S05]  /*5540*/  BSYNC B1 ;  /* 0x0000000000017941 */ /* 0x000fea0003800000 */
.L_x_118:
        /* <DEDUP_REMOVED lines=12> */
.L_x_121:
[----:B------:R-:W-:Y:S05]  /*5610*/  BSYNC B1 ;  /* 0x0000000000017941 */ /* 0x000fea0003800000 */
.L_x_120:
        /* <DEDUP_REMOVED lines=12> */
.L_x_123:
[----:B------:R-:W-:Y:S05]  /*56e0*/  BSYNC B1 ;  /* 0x0000000000017941 */ /* 0x000fea0003800000 */
.L_x_122:
        /* <DEDUP_REMOVED lines=12> */
.L_x_125:
[----:B------:R-:W-:Y:S05]  /*57b0*/  BSYNC B1 ;  /* 0x0000000000017941 */ /* 0x000fea0003800000 */
.L_x_124:
        /* <DEDUP_REMOVED lines=12> */
.L_x_127:
[----:B------:R-:W-:Y:S05]  /*5880*/  BSYNC B1 ;  /* 0x0000000000017941 */ /* 0x000fea0003800000 */
.L_x_126:
        /* <DEDUP_REMOVED lines=12> */
.L_x_129:
[----:B------:R-:W-:Y:S05]  /*5950*/  BSYNC B1 ;  /* 0x0000000000017941 */ /* 0x000fea0003800000 */
.L_x_128:
        /* <DEDUP_REMOVED lines=12> */
.L_x_131:
[----:B------:R-:W-:Y:S05]  /*5a20*/  BSYNC B1 ;  /* 0x0000000000017941 */ /* 0x000fea0003800000 */
.L_x_130:
        /* <DEDUP_REMOVED lines=12> */
.L_x_133:
[----:B------:R-:W-:Y:S05]  /*5af0*/  BSYNC B1 ;  /* 0x0000000000017941 */ /* 0x000fea0003800000 */
.L_x_132:
        /* <DEDUP_REMOVED lines=12> */
.L_x_135:
[----:B------:R-:W-:Y:S05]  /*5bc0*/  BSYNC B1 ;  /* 0x0000000000017941 */ /* 0x000fea0003800000 */
.L_x_134:
        /* <DEDUP_REMOVED lines=12> */
.L_x_137:
[----:B------:R-:W-:Y:S05]  /*5c90*/  BSYNC B1 ;  /* 0x0000000000017941 */ /* 0x000fea0003800000 */
.L_x_136:
        /* <DEDUP_REMOVED lines=12> */
.L_x_139:
[----:B------:R-:W-:Y:S05]  /*5d60*/  BSYNC B1 ;  /* 0x0000000000017941 */ /* 0x000fea0003800000 */
.L_x_138:
        /* <DEDUP_REMOVED lines=12> */
.L_x_141:
[----:B------:R-:W-:Y:S05]  /*5e30*/  BSYNC B1 ;  /* 0x0000000000017941 */ /* 0x000fea0003800000 */
.L_x_140:
        /* <DEDUP_REMOVED lines=12> */
.L_x_143:
[----:B------:R-:W-:Y:S05]  /*5f00*/  BSYNC B1 ;  /* 0x0000000000017941 */ /* 0x000fea0003800000 */
.L_x_142:
        /* <DEDUP_REMOVED lines=12> */
.L_x_145:
[----:B------:R-:W-:Y:S05]  /*5fd0*/  BSYNC B1 ;  /* 0x0000000000017941 */ /* 0x000fea0003800000 */
.L_x_144:
[----:B-----5:R-:W-:Y:S01]  /*5fe0*/  LOP3.LUT R5, R5, 0xff, RZ, 0xc0, !PT ;  /* 0x000000ff05057812 */ /* 0x020fe200078ec0ff */
[----:B------:R-:W-:Y:S01]  /*5ff0*/  BSSY B1, `(.L_x_146) ;  /* 0x000000b000017945 */ /* 0x000fe20003800000 */
[----:B------:R-:W-:Y:S02]  /*6000*/  ISETP.LT.OR P4, PT, R29, 0x71, !P0 ;  /* 0x000000711d00780c */ /* 0x000fe40004781670 */
[----:B------:R-:W-:-:S05]  /*6010*/  F2FP.F16.E4M3.UNPACK_B R5, R5 ;  /* 0x00000005ff05723e */ /* 0x000fca00020006ff */
[----:B------:R-:W-:-:S05]  /*6020*/  HADD2.F32 R18, -RZ, R5.H0_H0 ;  /* 0x20000005ff127230 */ /* 0x000fca0000004100 */
[----:B------:R-:W-:-:S04]  /*6030*/  FMUL R5, R18, R9 ;  /* 0x0000000912057220 */ /* 0x000fc80000400000 */
[----:B------:R-:W-:-:S05]  /*6040*/  FFMA R5, R20, R8, R5 ;  /* 0x0000000814057223 */ /* 0x000fca0000000005 */
[----:B0-----:R-:W-:Y:S02]  /*6050*/  F2FP.SATFINITE.E4M3.F32.PACK_AB_MERGE_C R23, RZ, R5, RZ ;  /* 0x00000005ff17723e */ /* 0x001fe400048070ff */
[----:B------:R-:W-:-:S03]  /*6060*/  PRMT R5, RZ, 0x7610, R5 ;  /* 0x00007610ff057816 */ /* 0x000fc60000000005 */
[----:B------:R0:W-:Y:S01]  /*6070*/  @!P3 STG.E.U8 desc[UR18][R6.64+0x69], R23 ;  /* 0x000069170600b986 */ /* 0x0001e2000c101112 */
[----:B------:R-:W-:Y:S05]  /*6080*/  @P4 BRA `(.L_x_147) ;  /* 0x0000000000044947 */ /* 0x000fea0003800000 */
[----:B------:R0:W5:Y:S02]  /*6090*/  LDG.E.U8 R5, desc[UR18][R24.64+0x70] ;  /* 0x0000701218057981 */ /* 0x000164000c1e1100 */
.L_x_147:
[----:B------:R-:W-:Y:S05]  /*60a0*/  BSYNC B1 ;  /* 0x0000000000017941 */ /* 0x000fea0003800000 */
.L_x_146:
        /* <DEDUP_REMOVED lines=12> */
.L_x_149:
[----:B------:R-:W-:Y:S05]  /*6170*/  BSYNC B1 ;  /* 0x0000000000017941 */ /* 0x000fea0003800000 */
.L_x_148:
        /* <DEDUP_REMOVED lines=12> */
.L_x_151:
[----:B------:R-:W-:Y:S05]  /*6240*/  BSYNC B1 ;  /* 0x0000000000017941 */ /* 0x000fea0003800000 */
.L_x_150:
        /* <DEDUP_REMOVED lines=8> */
[----:B0-----:R-:W-:-:S05]  /*62d0*/  F2FP.SATFINITE.E4M3.F32.PACK_AB_MERGE_C R17, RZ, R18, RZ ;  /* 0x00000012ff11723e */ /* 0x001fca00048070ff */
[----:B------:R0:W-:Y:S01]  /*62e0*/  @!P4 STG.E.U8 desc[UR18][R6.64+0x70], R17 ;  /* 0x000070110600c986 */ /* 0x0001e2000c101112 */
[----:B------:R-:W-:Y:S05]  /*62f0*/  @P3 BRA `(.L_x_153) ;  /* 0x0000000000043947 */ /* 0x000fea0003800000 */
[----:B------:R0:W5:Y:S02]  /*6300*/  LDG.E.U8 R5, desc[UR18][R26.64+0x71] ;  /* 0x000071121a057981 */ /* 0x000164000c1e1100 */
.L_x_153:
[----:B------:R-:W-:Y:S05]  /*6310*/  BSYNC B1 ;  /* 0x0000000000017941 */ /* 0x000fea0003800000 */
.L_x_152:
        /* <DEDUP_REMOVED lines=12> */
.L_x_155:
[----:B------:R-:W-:Y:S05]  /*63e0*/  BSYNC B1 ;  /* 0x0000000000017941 */ /* 0x000fea0003800000 */
.L_x_154:
        /* <DEDUP_REMOVED lines=12> */
.L_x_157:
[----:B------:R-:W-:Y:S05]  /*64b0*/  BSYNC B1 ;  /* 0x0000000000017941 */ /* 0x000fea0003800000 */
.L_x_156:
        /* <DEDUP_REMOVED lines=12> */
.L_x_159:
[----:B------:R-:W-:Y:S05]  /*6580*/  BSYNC B1 ;  /* 0x0000000000017941 */ /* 0x000fea0003800000 */
.L_x_158:
[----:B-----5:R-:W-:Y:S01]  /*6590*/  LOP3.LUT R5, R5, 0xff, RZ, 0xc0, !PT ;  /* 0x000000ff05057812 */ /* 0x020fe200078ec0ff */
[----:B------:R-:W-:Y:S01]  /*65a0*/  BSSY B1, `(.L_x_160) ;  /* 0x000000b000017945 */ /* 0x000fe20003800000 */
[----:B------:R-:W-:Y:S02]  /*65b0*/  ISETP.LT.OR P1, PT, R29, 0x7a, !P1 ;  /* 0x0000007a1d00780c */ /* 0x000fe40004f21670 */
[----:B------:R-:W-:-:S05]  /*65c0*/  F2FP.F16.E4M3.UNPACK_B R5, R5 ;  /* 0x00000005ff05723e */ /* 0x000fca00020006ff */
[----:B01--4-:R-:W-:Y:S01]  /*65d0*/  HADD2.F32 R10, -RZ, R5.H0_H0 ;  /* 0x20000005ff0a7230 */ /* 0x013fe20000004100 */
[----:B------:R-:W-:-:S04]  /*65e0*/  PRMT R5, RZ, 0x7610, R5 ;  /* 0x00007610ff057816 */ /* 0x000fc80000000005 */
[----:B------:R-:W-:-:S04]  /*65f0*/  FMUL R10, R10, R9 ;  /* 0x000000090a0a7220 */ /* 0x000fc80000400000 */
[----:B------:R-:W-:-:S05]  /*6600*/  FFMA R10, R15, R8, R10 ;  /* 0x000000080f0a7223 */ /* 0x000fca000000000a */
[----:B------:R-:W-:-:S05]  /*6610*/  F2FP.SATFINITE.E4M3.F32.PACK_AB_MERGE_C R11, RZ, R10, RZ ;  /* 0x0000000aff0b723e */ /* 0x000fca00048070ff */
[----:B------:R0:W-:Y:S01]  /*6620*/  @!P3 STG.E.U8 desc[UR18][R6.64+0x78], R11 ;  /* 0x0000780b0600b986 */ /* 0x0001e2000c101112 */
[----:B------:R-:W-:Y:S05]  /*6630*/  @P1 BRA `(.L_x_161) ;  /* 0x0000000000041947 */ /* 0x000fea0003800000 */
[----:B------:R1:W5:Y:S02]  /*6640*/  LDG.E.U8 R5, desc[UR18][R26.64+0x79] ;  /* 0x000079121a057981 */ /* 0x000364000c1e1100 */
.L_x_161:
[----:B------:R-:W-:Y:S05]  /*6650*/  BSYNC B1 ;  /* 0x0000000000017941 */ /* 0x000fea0003800000 */
.L_x_160:
[----:B------:R-:W-:Y:S05]  /*6660*/  @P1 BRA `(.L_x_162) ;  /* 0x0000001000281947 */ /* 0x000fea0003800000 */
[----:B-----5:R-:W-:-:S04]  /*6670*/  LOP3.LUT R5, R5, 0xff, RZ, 0xc0, !PT ;  /* 0x000000ff05057812 */ /* 0x020fc800078ec0ff */
[----:B------:R-:W-:-:S05]  /*6680*/  F2FP.F16.E4M3.UNPACK_B R5, R5 ;  /* 0x00000005ff05723e */ /* 0x000fca00020006ff */
[----:B------:R-:W-:-:S05]  /*6690*/  HADD2.F32 R10, -RZ, R5.H0_H0 ;  /* 0x20000005ff0a7230 */ /* 0x000fca0000004100 */
[----:B------:R-:W-:-:S04]  /*66a0*/  FMUL R5, R10, R9 ;  /* 0x000000090a057220 */ /* 0x000fc80000400000 */
[----:B------:R-:W-:-:S05]  /*66b0*/  FFMA R5, R14, R8, R5 ;  /* 0x000000080e057223 */ /* 0x000fca0000000005 */
[----:B------:R-:W-:-:S05]  /*66c0*/  F2FP.SATFINITE.E4M3.F32.PACK_AB_MERGE_C R5, RZ, R5, RZ ;  /* 0x00000005ff05723e */ /* 0x000fca00048070ff */
[----:B------:R4:W-:Y:S01]  /*66d0*/  STG.E.U8 desc[UR18][R6.64+0x79], R5 ;  /* 0x0000790506007986 */ /* 0x0009e2000c101112 */
[----:B------:R-:W-:Y:S05]  /*66e0*/  BRA `(.L_x_162) ;  /* 0x0000001000087947 */ /* 0x000fea0003800000 */
.L_x_33:
[----:B------:R-:W-:Y:S01]  /*66f0*/  ISETP.GE.AND P1, PT, R36, 0x1, PT ;  /* 0x000000012400780c */ /* 0x000fe20003f26270 */
[-C--:B--2---:R-:W-:Y:S01]  /*6700*/  FMUL R141, R141, R8.reuse ;  /* 0x000000088d8d7220 */ /* 0x084fe20000400000 */
[-C--:B------:R-:W-:Y:S01]  /*6710*/  FMUL R136, R136, R8.reuse ;  /* 0x0000000888887220 */ /* 0x080fe20000400000 */
[----:B------:R-:W-:Y:S01]  /*6720*/  ISETP.GE.AND P0, PT, R36, 0x9, PT ;  /* 0x000000092400780c */ /* 0x000fe20003f06270 */
[-C--:B------:R-:W-:Y:S01]  /*6730*/  FMUL R139, R139, R8.reuse ;  /* 0x000000088b8b7220 */ /* 0x080fe20000400000 */
[C---:B------:R-:W-:Y:S01]  /*6740*/  ISETP.LT.OR P4, PT, R29.reuse, 0x1, !P1 ;  /* 0x000000011d00780c */ /* 0x040fe20004f81670 */
[-C--:B------:R-:W-:Y:S01]  /*6750*/  FMUL R134, R134, R8.reuse ;  /* 0x0000000886867220 */ /* 0x080fe20000400000 */
[----:B------:R-:W-:Y:S01]  /*6760*/  ISETP.LT.OR P5, PT, R29, 0x2, !P1 ;  /* 0x000000021d00780c */ /* 0x000fe20004fa1670 */
[-C--:B------:R-:W-:Y:S01]  /*6770*/  FMUL R137, R137, R8.reuse ;  /* 0x0000000889897220 */ /* 0x080fe20000400000 */
[----:B------:R-:W-:Y:S01]  /*6780*/  F2FP.SATFINITE.E4M3.F32.PACK_AB_MERGE_C R141, RZ, R141, RZ ;  /* 0x0000008dff8d723e */ /* 0x000fe200048070ff */
[----:B------:R-:W-:Y:S01]  /*6790*/  FMUL R132, R132, R8 ;  /* 0x0000000884847220 */ /* 0x000fe20000400000 */
[----:B------:R-:W-:Y:S01]  /*67a0*/  F2FP.SATFINITE.E4M3.F32.PACK_AB_MERGE_C R5, RZ, R136, RZ ;  /* 0x00000088ff05723e */ /* 0x000fe200048070ff */
[-C--:B------:R-:W-:Y:S01]  /*67b0*/  FMUL R135, R135, R8.reuse ;  /* 0x0000000887877220 */ /* 0x080fe20000400000 */
[C---:B------:R-:W-:Y:S01]  /*67c0*/  ISETP.LT.OR P3, PT, R29.reuse, 0x1, !P0 ;  /* 0x000000011d00780c */ /* 0x040fe20004761670 */
[-C--:B------:R-:W-:Y:S01]  /*67d0*/  FMUL R130, R130, R8.reuse ;  /* 0x0000000882827220 */ /* 0x080fe20000400000 */
[----:B------:R-:W-:Y:S01]  /*67e0*/  ISETP.LT.OR P6, PT, R29, 0xa, !P1 ;  /* 0x0000000a1d00780c */ /* 0x000fe20004fc1670 */
[-C--:B------:R-:W-:Y:S01]  /*67f0*/  FMUL R133, R133, R8.reuse ;  /* 0x0000000885857220 */ /* 0x080fe20000400000 */
[----:B------:R-:W-:Y:S01]  /*6800*/  F2FP.SATFINITE.E4M3.F32.PACK_AB_MERGE_C R139, RZ, R139, RZ ;  /* 0x0000008bff8b723e */ /* 0x000fe200048070ff */
[----:B------:R-:W-:Y:S01]  /*6810*/  @!P4 STG.E.U8 desc[UR18][R10.64], R141 ;  /* 0x0000008d0a00c986 */ /* 0x000fe2000c101112 */
[C---:B------:R-:W-:Y:S01]  /*6820*/  ISETP.LT.OR P4, PT, R29.reuse, 0x2, !P0 ;  /* 0x000000021d00780c */ /* 0x040fe20004781670 */
[----:B------:R-:W-:Y:S01]  /*6830*/  FMUL R128, R128, R8 ;  /* 0x0000000880807220 */ /* 0x000fe20000400000 */
[----:B------:R-:W-:Y:S01]  /*6840*/  F2FP.SATFINITE.E4M3.F32.PACK_AB_MERGE_C R25, RZ, R134, RZ ;  /* 0x00000086ff19723e */ /* 0x000fe200048070ff */
[----:B------:R0:W-:Y:S01]  /*6850*/  @!P5 STG.E.U8 desc[UR18][R10.64+0x1], R5 ;  /* 0x000001050a00d986 */ /* 0x0001e2000c101112 */
[----:B------:R-:W-:Y:S01]  /*6860*/  ISETP.LT.OR P5, PT, R29, 0x9, !P1 ;  /* 0x000000091d00780c */ /* 0x000fe20004fa1670 */
[-C--:B------:R-:W-:Y:S01]  /*6870*/  FMUL R131, R131, R8.reuse ;  /* 0x0000000883837220 */ /* 0x080fe20000400000 */
[----:B------:R-:W-:Y:S01]  /*6880*/  F2FP.SATFINITE.E4M3.F32.PACK_AB_MERGE_C R137, RZ, R137, RZ ;  /* 0x00000089ff89723e */ /* 0x000fe200048070ff */
[----:B------:R-:W-:Y:S01]  /*6890*/  @!P3 STG.E.U8 desc[UR18][R6.64], R139 ;  /* 0x0000008b0600b986 */ /* 0x000fe2000c101112 */
[----:B------:R-:W-:Y:S01]  /*68a0*/  ISETP.LT.OR P3, PT, R29, 0x9, !P0 ;  /* 0x000000091d00780c */ /* 0x000fe20004761670 */
[-C--:B------:R-:W-:Y:S01]  /*68b0*/  FMUL R126, R126, R8.reuse ;  /* 0x000000087e7e7220 */ /* 0x080fe20000400000 */
[----:B------:R-:W-:Y:S01]  /*68c0*/  F2FP.SATFINITE.E4M3.F32.PACK_AB_MERGE_C R135, RZ, R135, RZ ;  /* 0x00000087ff87723e */ /* 0x000fe200048070ff */
[-C--:B------:R-:W-:Y:S01]  /*68d0*/  FMUL R129, R129, R8.reuse ;  /* 0x0000000881817220 */ /* 0x080fe20000400000 */
[----:B------:R-:W-:Y:S01]  /*68e0*/  F2FP.SATFINITE.E4M3.F32.PACK_AB_MERGE_C R133, RZ, R133, RZ ;  /* 0x00000085ff85723e */ /* 0x000fe200048070ff */
[----:B------:R1:W-:Y:S01]  /*68f0*/  @!P4 STG.E.U8 desc[UR18][R6.64+0x1], R25 ;  /* 0x000001190600c986 */ /* 0x0003e2000c101112 */
[C---:B------:R-:W-:Y:S01]  /*6900*/  ISETP.LT.OR P4, PT, R29.reuse, 0xa, !P0 ;  /* 0x0000000a1d00780c */ /* 0x040fe20004781670 */
[----:B------:R-:W-:Y:S01]  /*6910*/  FMUL R124, R124, R8 ;  /* 0x000000087c7c7220 */ /* 0x000fe20000400000 */
[----:B0-----:R-:W-:Y:S01]  /*6920*/  F2FP.SATFINITE.E4M3.F32.PACK_AB_MERGE_C R5, RZ, R132, RZ ;  /* 0x00000084ff05723e */ /* 0x001fe200048070ff */
[----:B------:R-:W-:Y:S01]  /*6930*/  @!P5 STG.E.U8 desc[UR18][R10.64+0x8], R137 ;  /* 0x000008890a00d986 */ /* 0x000fe2000c101112 */
[----:B------:R-:W-:Y:S01]  /*6940*/  ISETP.LT.OR P5, PT, R29, 0x11, !P1 ;  /* 0x000000111d00780c */ /* 0x000fe20004fa1670 */
[-C--:B------:R-:W-:Y:S01]  /*6950*/  FMUL R127, R127, R8.reuse ;  /* 0x000000087f7f7220 */ /* 0x080fe20000400000 */
[----:B------:R-:W-:Y:S01]  /*6960*/  F2FP.SATFINITE.E4M3.F32.PACK_AB_MERGE_C R131, RZ, R131, RZ ;  /* 0x00000083ff83723e */ /* 0x000fe200048070ff */
[----:B------:R0:W-:Y:S01]  /*6970*/  @!P6 STG.E.U8 desc[UR18][R10.64+0x9], R5 ;  /* 0x000009050a00e986 */ /* 0x0001e2000c101112 */
[----:B------:R-:W-:Y:S01]  /*6980*/  ISETP.LT.OR P6, PT, R29, 0x12, !P1 ;  /* 0x000000121d00780c */ /* 0x000fe20004fc1670 */
[----:B------:R-:W-:Y:S01]  /*6990*/  FMUL R122, R122, R8 ;  /* 0x000000087a7a7220 */ /* 0x000fe20000400000 */
[----:B------:R-:W-:Y:S01]  /*69a0*/  F2FP.SATFINITE.E4M3.F32.PACK_AB_MERGE_C R129, RZ, R129, RZ ;  /* 0x00000081ff81723e */ /* 0x000fe200048070ff */
[----:B------:R-:W-:Y:S01]  /*69b0*/  @!P3 STG.E.U8 desc[UR18][R6.64+0x8], R135 ;  /* 0x000008870600b986 */ /* 0x000fe2000c101112 */
[----:B-1----:R-:W-:Y:S01]  /*69c0*/  F2FP.SATFINITE.E4M3.F32.PACK_AB_MERGE_C R25, RZ, R130, RZ ;  /* 0x00000082ff19723e */ /* 0x002fe200048070ff */
[-C--:B------:R-:W-:Y:S01]  /*69d0*/  FMUL R125, R125, R8.reuse ;  /* 0x000000087d7d7220 */ /* 0x080fe20000400000 */
[C---:B------:R-:W-:Y:S01]  /*69e0*/  ISETP.LT.OR P3, PT, R29.reuse, 0x11, !P0 ;  /* 0x000000111d00780c */ /* 0x040fe20004761670 */
[-C--:B------:R-:W-:Y:S01]  /*69f0*/  FMUL R120, R120, R8.reuse ;  /* 0x0000000878787220 */ /* 0x080fe20000400000 */
[----:B------:R-:W-:Y:S01]  /*6a00*/  F2FP.SATFINITE.E4M3.F32.PACK_AB_MERGE_C R127, RZ, R127, RZ ;  /* 0x0000007fff7f723e */ /* 0x000fe200048070ff */
[----:B------:R1:W-:Y:S01]  /*6a10*/  @!P4 STG.E.U8 desc[UR18][R6.64+0x9], R25 ;  /* 0x000009190600c986 */ /* 0x0003e2000c101112 */
[----:B------:R-:W-:Y:S01]  /*6a20*/  ISETP.LT.OR P4, PT, R29, 0x12, !P0 ;  /* 0x000000121d00780c */ /* 0x000fe20004781670 */
[----:B------:R-:W-:Y:S01]  /*6a30*/  FMUL R123, R123, R8 ;  /* 0x000000087b7b7220 */ /* 0x000fe20000400000 */
[----:B0-----:R-:W-:Y:S01]  /*6a40*/  F2FP.SATFINITE.E4M3.F32.PACK_AB_MERGE_C R5, RZ, R128, RZ ;  /* 0x00000080ff05723e */ /* 0x001fe200048070ff */
[----:B------:R-:W-:Y:S01]  /*6a50*/  @!P5 STG.E.U8 desc[UR18][R10.64+0x10], R133 ;  /* 0x000010850a00d986 */ /* 0x000fe2000c101112 */
[C---:B------:R-:W-:Y:S01]  /*6a60*/  ISETP.LT.OR P5, PT, R29.reuse, 0x19, !P1 ;  /* 0x000000191d00780c */ /* 0x040fe20004fa1670 */
[-C--:B------:R-:W-:Y:S01]  /*6a70*/  FMUL R118, R118, R8.reuse ;  /* 0x0000000876767220 */ /* 0x080fe20000400000 */
[----:B------:R-:W-:Y:S01]  /*6a80*/  F2FP.SATFINITE.E4M3.F32.PACK_AB_MERGE_C R125, RZ, R125, RZ ;  /* 0x0000007dff7d723e */ /* 0x000fe200048070ff */
[----:B------:R0:W-:Y:S01]  /*6a90*/  @!P6 STG.E.U8 desc[UR18][R10.64+0x11], R5 ;  /* 0x000011050a00e986 */ /* 0x0001e2000c101112 */
[----:B------:R-:W-:Y:S01]  /*6aa0*/  ISETP.LT.OR P6, PT, R29, 0x1a, !P1 ;  /* 0x0000001a1d00780c */ /* 0x000fe20004fc1670 */
[-C--:B------:R-:W-:Y:S01]  /*6ab0*/  FMUL R121, R121, R8.reuse ;  /* 0x0000000879797220 */ /* 0x080fe20000400000 */
[----:B------:R-:W-:Y:S01]  /*6ac0*/  FMUL R116, R116, R8 ;  /* 0x0000000874747220 */ /* 0x000fe20000400000 */
[----:B-1----:R-:W-:Y:S01]  /*6ad0*/  F2FP.SATFINITE.E4M3.F32.PACK_AB_MERGE_C R25, RZ, R126, RZ ;  /* 0x0000007eff19723e */ /* 0x002fe200048070ff */
[----:B------:R-:W-:Y:S01]  /*6ae0*/  @!P3 STG.E.U8 desc[UR18][R6.64+0x10], R131 ;  /* 0x000010830600b986 */ /* 0x000fe2000c101112 */
[----:B------:R-:W-:Y:S01]  /*6af0*/  ISETP.LT.OR P3, PT, R29, 0x19, !P0 ;  /* 0x000000191d00780c */ /* 0x000fe20004761670 */
        /* <DEDUP_REMOVED lines=35> */
[----:B------:R-:W-:Y:S01]  /*6d30*/  ISETP.LT.OR P3, PT, R29, 0x29, !P0 ;  /* 0x000000291d00780c */ /* 0x000fe20004761670 */
[-C--:B------:R-:W-:Y:S01]  /*6d40*/  FMUL R109, R109, R8.reuse ;  /* 0x000000086d6d7220 */ /* 0x080fe20000400000 */
[-C--:B------:R-:W-:Y:S01]  /*6d50*/  FMUL R104, R104, R8.reuse ;  /* 0x0000000868687220 */ /* 0x080fe20000400000 */
        /* <DEDUP_REMOVED lines=104> */
[----:B------:R-:W-:-:S02]  /*73e0*/  ISETP.LT.OR P3, PT, R29, 0x59, !P0 ;  /* 0x000000591d00780c */ /* 0x000fc40004761670 */
[----:B------:R-:W-:Y:S01]  /*73f0*/  F2FP.SATFINITE.E4M3.F32.PACK_AB_MERGE_C R19, RZ, R19, RZ ;  /* 0x00000013ff13723e */ /* 0x000fe200048070ff */
[----:B------:R1:W-:Y:S01]  /*7400*/  @!P4 STG.E.U8 desc[UR18][R6.64+0x51], R25 ;  /* 0x000051190600c986 */ /* 0x0003e2000c101112 */
[C---:B------:R-:W-:Y:S02]  /*7410*/  ISETP.LT.OR P4, PT, R29.reuse, 0x5a, !P0 ;  /* 0x0000005a1d00780c */ /* 0x040fe40004781670 */
[----:B0-----:R-:W-:Y:S01]  /*7420*/  F2FP.SATFINITE.E4M3.F32.PACK_AB_MERGE_C R5, RZ, R92, RZ ;  /* 0x0000005cff05723e */ /* 0x001fe200048070ff */
[----:B------:R-:W-:Y:S01]  /*7430*/  @!P5 STG.E.U8 desc[UR18][R10.64+0x58], R97 ;  /* 0x000058610a00d986 */ /* 0x000fe2000c101112 */
[C---:B------:R-:W-:Y:S02]  /*7440*/  ISETP.LT.OR P5, PT, R29.reuse, 0x61, !P1 ;  /* 0x000000611d00780c */ /* 0x040fe40004fa1670 */
[----:B------:R-:W-:Y:S01]  /*7450*/  F2FP.SATFINITE.E4M3.F32.PACK_AB_MERGE_C R13, RZ, R13, RZ ;  /* 0x0000000dff0d723e */ /* 0x000fe200048070ff */
[----:B------:R0:W-:Y:S01]  /*7460*/  @!P6 STG.E.U8 desc[UR18][R10.64+0x59], R5 ;  /* 0x000059050a00e986 */ /* 0x0001e2000c101112 */
[----:B------:R-:W-:-:S02]  /*7470*/  ISETP.LT.OR P6, PT, R29, 0x62, !P1 ;  /* 0x000000621d00780c */ /* 0x000fc40004fc1670 */
[----:B------:R-:W-:Y:S01]  /*7480*/  F2FP.SATFINITE.E4M3.F32.PACK_AB_MERGE_C R15, RZ, R15, RZ ;  /* 0x0000000fff0f723e */ /* 0x000fe200048070ff */
[----:B------:R-:W-:Y:S01]  /*7490*/  @!P3 STG.E.U8 desc[UR18][R6.64+0x58], R95 ;  /* 0x0000585f0600b986 */ /* 0x000fe2000c101112 */
[----:B-1----:R-:W-:Y:S02]  /*74a0*/  F2FP.SATFINITE.E4M3.F32.PACK_AB_MERGE_C R25, RZ, R90, RZ ;  /* 0x0000005aff19723e */ /* 0x002fe400048070ff */
[----:B------:R-:W-:-:S03]  /*74b0*/  ISETP.LT.OR P3, PT, R29, 0x61, !P0 ;  /* 0x000000611d00780c */ /* 0x000fc60004761670 */
[----:B------:R1:W-:Y:S01]  /*74c0*/  @!P4 STG.E.U8 desc[UR18][R6.64+0x59], R25 ;  /* 0x000059190600c986 */ /* 0x0003e2000c101112 */
[C---:B------:R-:W-:Y:S02]  /*74d0*/  ISETP.LT.OR P4, PT, R29.reuse, 0x62, !P0 ;  /* 0x000000621d00780c */ /* 0x040fe40004781670 */
[----:B0-----:R-:W-:Y:S01]  /*74e0*/  F2FP.SATFINITE.E4M3.F32.PACK_AB_MERGE_C R5, RZ, R88, RZ ;  /* 0x00000058ff05723e */ /* 0x001fe200048070ff */
[----:B------:R-:W-:Y:S01]  /*74f0*/  @!P5 STG.E.U8 desc[UR18][R10.64+0x60], R93 ;  /* 0x0000605d0a00d986 */ /* 0x000fe2000c101112 */
[----:B------:R-:W-:-:S03]  /*7500*/  ISETP.LT.OR P5, PT, R29, 0x69, !P1 ;  /* 0x000000691d00780c */ /* 0x000fc60004fa1670 */
[----:B------:R0:W-:Y:S01]  /*7510*/  @!P6 STG.E.U8 desc[UR18][R10.64+0x61], R5 ;  /* 0x000061050a00e986 */ /* 0x0001e2000c101112 */
[C---:B------:R-:W-:Y:S02]  /*7520*/  ISETP.LT.OR P6, PT, R29.reuse, 0x6a, !P1 ;  /* 0x0000006a1d00780c */ /* 0x040fe40004fc1670 */
[----:B-1----:R-:W-:Y:S01]  /*7530*/  F2FP.SATFINITE.E4M3.F32.PACK_AB_MERGE_C R25, RZ, R22, RZ ;  /* 0x00000016ff19723e */ /* 0x002fe200048070ff */
[----:B------:R-:W-:Y:S01]  /*7540*/  @!P3 STG.E.U8 desc[UR18][R6.64+0x60], R91 ;  /* 0x0000605b0600b986 */ /* 0x000fe2000c101112 */
        /* <DEDUP_REMOVED lines=11> */
[----:B------:R-:W-:Y:S01]  /*7600*/  @!P4 STG.E.U8 desc[UR18][R6.64+0x69], R25 ;  /* 0x000069190600c986 */ /* 0x000fe2000c101112 */
[C---:B------:R-:W-:Y:S02]  /*7610*/  ISETP.LT.OR P4, PT, R29.reuse, 0x79, !P1 ;  /* 0x000000791d00780c */ /* 0x040fe40004f81670 */
[C---:B------:R-:W-:Y:S01]  /*7620*/  ISETP.LT.OR P1, PT, R29.reuse, 0x7a, !P1 ;  /* 0x0000007a1d00780c */ /* 0x040fe20004f21670 */
[----:B------:R1:W-:Y:S01]  /*7630*/  @!P5 STG.E.U8 desc[UR18][R10.64+0x70], R21 ;  /* 0x000070150a00d986 */ /* 0x0003e2000c101112 */
[C---:B------:R-:W-:Y:S02]  /*7640*/  ISETP.LT.OR P5, PT, R29.reuse, 0x72, !P0 ;  /* 0x000000721d00780c */ /* 0x040fe400047a1670 */
[----:B0-----:R-:W-:Y:S01]  /*7650*/  F2FP.SATFINITE.E4M3.F32.PACK_AB_MERGE_C R5, RZ, R16, RZ ;  /* 0x00000010ff05723e */ /* 0x001fe200048070ff */
[----:B------:R0:W-:Y:S01]  /*7660*/  @!P6 STG.E.U8 desc[UR18][R10.64+0x71], R17 ;  /* 0x000071110a00e986 */ /* 0x0001e2000c101112 */
[C---:B------:R-:W-:Y:S02]  /*7670*/  ISETP.LT.OR P6, PT, R29.reuse, 0x79, !P0 ;  /* 0x000000791d00780c */ /* 0x040fe400047c1670 */
[----:B------:R-:W-:Y:S01]  /*7680*/  ISETP.LT.OR P0, PT, R29, 0x7a, !P0 ;  /* 0x0000007a1d00780c */ /* 0x000fe20004701670 */
[----:B------:R2:W-:Y:S01]  /*7690*/  @!P3 STG.E.U8 desc[UR18][R6.64+0x70], R19 ;  /* 0x000070130600b986 */ /* 0x0005e2000c101112 */
[----:B-1----:R-:W-:-:S05]  /*76a0*/  F2FP.SATFINITE.E4M3.F32.PACK_AB_MERGE_C R21, RZ, R14, RZ ;  /* 0x0000000eff15723e */ /* 0x002fca00048070ff */
[----:B------:R2:W-:Y:S01]  /*76b0*/  @!P5 STG.E.U8 desc[UR18][R6.64+0x71], R5 ;  /* 0x000071050600d986 */ /* 0x0005e2000c101112 */
[----:B0-----:R-:W-:-:S03]  /*76c0*/  F2FP.SATFINITE.E4M3.F32.PACK_AB_MERGE_C R17, RZ, R12, RZ ;  /* 0x0000000cff11723e */ /* 0x001fc600048070ff */
[----:B------:R2:W-:Y:S04]  /*76d0*/  @!P4 STG.E.U8 desc[UR18][R10.64+0x78], R13 ;  /* 0x0000780d0a00c986 */ /* 0x0005e8000c101112 */
[----:B------:R2:W-:Y:S04]  /*76e0*/  @!P1 STG.E.U8 desc[UR18][R10.64+0x79], R17 ;  /* 0x000079110a009986 */ /* 0x0005e8000c101112 */
[----:B------:R2:W-:Y:S04]  /*76f0*/  @!P6 STG.E.U8 desc[UR18][R6.64+0x78], R15 ;  /* 0x0000780f0600e986 */ /* 0x0005e8000c101112 */
[----:B------:R2:W-:Y:S02]  /*7700*/  @!P0 STG.E.U8 desc[UR18][R6.64+0x79], R21 ;  /* 0x0000791506008986 */ /* 0x0005e4000c101112 */
.L_x_162:
[----:B------:R-:W-:Y:S05]  /*7710*/  BSYNC B0 ;  /* 0x0000000000007941 */ /* 0x000fea0003800000 */
.L_x_32:
[----:B------:R-:W-:Y:S01]  /*7720*/  ULDC UR6, c[0x0][0xc] ;  /* 0x0000030000067ab9 */ /* 0x000fe20000000800 */
[----:B------:R-:W-:Y:S01]  /*7730*/  ULDC UR7, c[0x0][0x10] ;  /* 0x0000040000077ab9 */ /* 0x000fe20000000800 */
[----:B--2-45:R-:W2:Y:S01]  /*7740*/  LDC R5, c[0x0][0x14] ;  /* 0x00000500ff057b82 */ /* 0x034ea20000000800 */
[----:B------:R-:W-:Y:S01]  /*7750*/  UIMAD.WIDE.U32 UR6, UR6, UR7, URZ ;  /* 0x00000007060672a5 */ /* 0x000fe2000f8e003f */
[----:B0-----:R-:W-:Y:S01]  /*7760*/  PRMT R6, RZ, 0x7610, R6 ;  /* 0x00007610ff067816 */ /* 0x001fe20000000006 */
[----:B------:R-:W-:-:S04]  /*7770*/  IMAD.MOV.U32 R7, RZ, RZ, -0x1 ;  /* 0xffffffffff077424 */ /* 0x000fc800078e00ff */
[----:B--2---:R-:W-:-:S04]  /*7780*/  IMAD.WIDE.U32 R2, R5, UR6, R2 ;  /* 0x0000000605027c25 */ /* 0x004fc8000f8e0002 */
[----:B------:R-:W-:Y:S01]  /*7790*/  IMAD R5, R5, UR7, RZ ;  /* 0x0000000705057c24 */ /* 0x000fe2000f8e02ff */
[----:B------:R-:W-:Y:S02]  /*77a0*/  ULDC.64 UR6, c[0x0][0x650] ;  /* 0x0001940000067ab9 */ /* 0x000fe40000000a00 */
[----:B------:R-:W-:Y:S01]  /*77b0*/  ISETP.GE.U32.AND P0, PT, R2, UR6, PT ;  /* 0x0000000602007c0c */ /* 0x000fe2000bf06070 */
[----:B------:R-:W-:Y:S02]  /*77c0*/  IMAD.IADD R3, R3, 0x1, R5 ;  /* 0x0000000103037824 */ /* 0x000fe400078e0205 */
[----:B------:R-:W-:-:S03]  /*77d0*/  IMAD.MOV.U32 R5, RZ, RZ, -0x1 ;  /* 0xffffffffff057424 */ /* 0x000fc600078e00ff */
[----:B------:R-:W-:-:S13]  /*77e0*/  ISETP.GE.U32.AND.EX P0, PT, R3, UR7, PT, P0 ;  /* 0x0000000703007c0c */ /* 0x000fda000bf06100 */
[----:B------:R-:W-:Y:S05]  /*77f0*/  @P0 BRA `(.L_x_163) ;  /* 0x0000000400600947 */ /* 0x000fea0003800000 */
[----:B------:R-:W0:Y:S01]  /*7800*/  S2R R20, SR_CTAID.X ;  /* 0x0000000000147919 */ /* 0x000e220000002500 */
[----:B------:R-:W2:Y:S01]  /*7810*/  LDC.64 R14, c[0x0][0x628] ;  /* 0x00018a00ff0e7b82 */ /* 0x000ea20000000a00 */
[----:B------:R-:W-:Y:S01]  /*7820*/  ULDC UR6, c[0x0][0x150] ;  /* 0x0000540000067ab9 */ /* 0x000fe20000000800 */
[----:B------:R-:W-:Y:S01]  /*7830*/  IMAD.MOV.U32 R12, RZ, RZ, R2 ;  /* 0x000000ffff0c7224 */ /* 0x000fe200078e0002 */
[----:B------:R-:W4:Y:S01]  /*7840*/  S2R R22, SR_CTAID.Y ;  /* 0x0000000000167919 */ /* 0x000f220000002600 */
[----:B------:R-:W-:-:S04]  /*7850*/  IMAD.MOV.U32 R13, RZ, RZ, R3 ;  /* 0x000000ffff0d7224 */ /* 0x000fc800078e0003 */
[----:B------:R-:W1:Y:S08]  /*7860*/  LDC R23, c[0x0][0x144] ;  /* 0x00005100ff177b82 */ /* 0x000e700000000800 */
[----:B------:R-:W1:Y:S08]  /*7870*/  LDC R16, c[0x0][0x630] ;  /* 0x00018c00ff107b82 */ /* 0x000e700000000800 */
[----:B------:R-:W1:Y:S01]  /*7880*/  LDC.64 R18, c[0x0][0x620] ;  /* 0x00018800ff127b82 */ /* 0x000e620000000a00 */
[----:B--2---:R-:W-:-:S04]  /*7890*/  ISETP.NE.U32.AND P0, PT, R14, RZ, PT ;  /* 0x000000ff0e00720c */ /* 0x004fc80003f05070 */
[----:B------:R-:W-:Y:S02]  /*78a0*/  ISETP.NE.AND.EX P0, PT, R15, RZ, PT, P0 ;  /* 0x000000ff0f00720c */ /* 0x000fe40003f05300 */
[----:B0-----:R-:W-:-:S05]  /*78b0*/  I2FP.F32.U32 R5, R20 ;  /* 0x0000001400057245 */ /* 0x001fca0000201000 */
[----:B------:R-:W-:-:S04]  /*78c0*/  FMUL R5, R5, UR6 ;  /* 0x0000000605057c20 */ /* 0x000fc80008400000 */
[----:B------:R0:W2:Y:S02]  /*78d0*/  F2I.U32.TRUNC.NTZ R21, R5 ;  /* 0x0000000500157305 */ /* 0x0000a4000020f000 */
[----:B----4-:R-:W-:Y:S05]  /*78e0*/  @!P0 BRA `(.L_x_164) ;  /* 0x0000000000288947 */ /* 0x010fea0003800000 */
[----:B0-----:R-:W0:Y:S02]  /*78f0*/  LDC R5, c[0x0][0x634] ;  /* 0x00018d00ff057b82 */ /* 0x001e240000000800 */
        /* <DEDUP_REMOVED lines=9> */
.L_x_164:
[-CC-:B-1----:R-:W-:Y:S01]  /*7990*/  SHF.R.U64 R17, R12, R16.reuse, R13.reuse ;  /* 0x000000100c117219 */ /* 0x182fe2000000120d */
[----:B------:R-:W1:Y:S01]  /*79a0*/  LDC.64 R28, c[0x0][0x640] ;  /* 0x00019000ff1c7b82 */ /* 0x000e620000000a00 */
[----:B0-----:R-:W-:Y:S01]  /*79b0*/  SHF.R.U32.HI R5, RZ, R16, R13 ;  /* 0x00000010ff057219 */ /* 0x001fe2000001160d */
[----:B--2---:R-:W-:Y:S01]  /*79c0*/  IMAD.MOV R21, RZ, RZ, -R21 ;  /* 0x000000ffff157224 */ /* 0x004fe200078e0a15 */
[----:B------:R-:W-:Y:S01]  /*79d0*/  IADD3 R11, P0, RZ, -R17, RZ ;  /* 0x80000011ff0b7210 */ /* 0x000fe20007f1e0ff */
[----:B------:R-:W-:Y:S02]  /*79e0*/  ULDC UR6, c[0x0][0x154] ;  /* 0x0000550000067ab9 */ /* 0x000fe40000000800 */
[----:B------:R-:W-:Y:S02]  /*79f0*/  IMAD R23, R23, R21, R20 ;  /* 0x0000001517177224 */ /* 0x000fe400078e0214 */
[----:B------:R-:W0:Y:S01]  /*7a00*/  LDC R12, c[0x0][0x618] ;  /* 0x00018600ff0c7b82 */ /* 0x000e220000000800 */
[----:B------:R-:W-:-:S02]  /*7a10*/  IMAD.X R5, RZ, RZ, ~R5, P0 ;  /* 0x000000ffff057224 */ /* 0x000fc400000e0e05 */
[----:B------:R-:W-:-:S04]  /*7a20*/  IMAD.WIDE.U32 R6, R11, R18, R2 ;  /* 0x000000120b067225 */ /* 0x000fc800078e0002 */
[----:B------:R-:W-:Y:S01]  /*7a30*/  IMAD R10, R5, R18, RZ ;  /* 0x00000012050a7224 */ /* 0x000fe200078e02ff */
[----:B------:R-:W2:Y:S03]  /*7a40*/  LDC R24, c[0x0][0x608] ;  /* 0x00018200ff187b82 */ /* 0x000ea60000000800 */
[----:B------:R-:W-:Y:S02]  /*7a50*/  IMAD R5, R11, R19, R10 ;  /* 0x000000130b057224 */ /* 0x000fe400078e020a */
[----:B------:R-:W-:Y:S02]  /*7a60*/  IMAD.MOV.U32 R11, RZ, RZ, 0x1 ;  /* 0x00000001ff0b7424 */ /* 0x000fe400078e00ff */
[----:B------:R-:W-:Y:S01]  /*7a70*/  IMAD.IADD R5, R7, 0x1, R5 ;  /* 0x0000000107057824 */ /* 0x000fe200078e0205 */
[----:B---3--:R-:W3:Y:S01]  /*7a80*/  LDC R26, c[0x0][0x658] ;  /* 0x00019600ff1a7b82 */ /* 0x008ee20000000800 */
[----:B------:R-:W-:-:S02]  /*7a90*/  I2FP.F32.U32 R7, R22 ;  /* 0x0000001600077245 */ /* 0x000fc40000201000 */
[----:B-1----:R-:W-:-:S03]  /*7aa0*/  ISETP.NE.U32.AND P0, PT, R28, RZ, PT ;  /* 0x000000ff1c00720c */ /* 0x002fc60003f05070 */
[----:B------:R-:W-:Y:S01]  /*7ab0*/  FMUL R10, R7, UR6 ;  /* 0x00000006070a7c20 */ /* 0x000fe20008400000 */
[----:B------:R-:W-:Y:S01]  /*7ac0*/  ISETP.NE.AND.EX P0, PT, R29, RZ, PT, P0 ;  /* 0x000000ff1d00720c */ /* 0x000fe20003f05300 */
[----:B------:R-:W1:Y:S01]  /*7ad0*/  LDC R21, c[0x0][0x148] ;  /* 0x00005200ff157b82 */ /* 0x000e620000000800 */
[-CC-:B0-----:R-:W-:Y:S01]  /*7ae0*/  SHF.R.U64 R16, R6, R12.reuse, R5.reuse ;  /* 0x0000000c06107219 */ /* 0x181fe20000001205 */
[----:B------:R0:W4:Y:S01]  /*7af0*/  F2I.U32.TRUNC.NTZ R18, R10 ;  /* 0x0000000a00127305 */ /* 0x000122000020f000 */
[----:B------:R-:W-:Y:S01]  /*7b00*/  SHF.R.U32.HI R5, RZ, R12, R5 ;  /* 0x0000000cff057219 */ /* 0x000fe20000011605 */
[----:B------:R-:W-:-:S04]  /*7b10*/  IMAD.MOV.U32 R7, RZ, RZ, -0x1 ;  /* 0xffffffffff077424 */ /* 0x000fc800078e00ff */
[----:B------:R-:W0:Y:S01]  /*7b20*/  LDC R20, c[0x0][0x600] ;  /* 0x00018000ff147b82 */ /* 0x000e220000000800 */
[-CC-:B--2---:R-:W-:Y:S02]  /*7b30*/  SHF.R.U64 R14, R16, R24.reuse, R5.reuse ;  /* 0x00000018100e7219 */ /* 0x184fe40000001205 */
[----:B------:R-:W-:-:S05]  /*7b40*/  SHF.R.U32.HI R5, RZ, R24, R5 ;  /* 0x00000018ff057219 */ /* 0x000fca0000011605 */
[----:B------:R-:W2:Y:S01]  /*7b50*/  LDC R27, c[0x0][0x648] ;  /* 0x00019200ff1b7b82 */ /* 0x000ea20000000800 */
[-C--:B---3--:R-:W-:Y:S02]  /*7b60*/  SHF.L.U32 R6, R7, R26.reuse, RZ ;  /* 0x0000001a07067219 */ /* 0x088fe400000006ff */
[-CC-:B------:R-:W-:Y:S02]  /*7b70*/  SHF.R.U64 R19, R14, R26.reuse, R5.reuse ;  /* 0x0000001a0e137219 */ /* 0x180fe40000001205 */
[----:B------:R-:W-:Y:S02]  /*7b80*/  SHF.R.U32.HI R7, RZ, R26, R5 ;  /* 0x0000001aff077219 */ /* 0x000fe40000011605 */
[----:B------:R-:W-:Y:S01]  /*7b90*/  LOP3.LUT R25, RZ, R6, RZ, 0x33, !PT ;  /* 0x00000006ff197212 */ /* 0x000fe200078e33ff */
[----:B------:R-:W3:Y:S01]  /*7ba0*/  LDC R30, c[0x0][0x638] ;  /* 0x00018e00ff1e7b82 */ /* 0x000ee20000000800 */
[----:B------:R-:W-:Y:S01]  /*7bb0*/  SHF.L.U32 R26, R11, R26, RZ ;  /* 0x0000001a0b1a7219 */ /* 0x000fe200000006ff */
[----:B------:R-:W-:-:S06]  /*7bc0*/  IMAD.MOV.U32 R6, RZ, RZ, R19 ;  /* 0x000000ffff067224 */ /* 0x000fcc00078e0013 */
[----:B------:R-:W0:Y:S01]  /*7bd0*/  LDC R31, c[0x0][0x610] ;  /* 0x00018400ff1f7b82 */ /* 0x000e220000000800 */
[----:B----4-:R-:W-:Y:S05]  /*7be0*/  @!P0 BRA `(.L_x_165) ;  /* 0x0000000000288947 */ /* 0x010fea0003800000 */
[----:B------:R-:W4:Y:S02]  /*7bf0*/  LDC R6, c[0x0][0x64c] ;  /* 0x00019300ff067b82 */ /* 0x000f240000000800 */
[----:B----4-:R-:W-:-:S05]  /*7c00*/  IADD3 R5, P0, R19, R6, RZ ;  /* 0x0000000613057210 */ /* 0x010fca0007f1e0ff */
[----:B------:R-:W-:-:S04]  /*7c10*/  IMAD.X R15, RZ, RZ, R7, P0 ;  /* 0x000000ffff0f7224 */ /* 0x000fc800000e0607 */
[----:B------:R-:W-:-:S04]  /*7c20*/  IMAD.WIDE.U32 R6, R15, R28, RZ ;  /* 0x0000001c0f067225 */ /* 0x000fc800078e00ff */
[----:B0-----:R-:W-:-:S04]  /*7c30*/  IMAD.WIDE.U32 R10, P0, R5, R29, R6 ;  /* 0x0000001d050a7225 */ /* 0x001fc80007800006 */
[----:B------:R-:W-:-:S04]  /*7c40*/  IMAD.WIDE.U32 R6, R5, R28, RZ ;  /* 0x0000001c05067225 */ /* 0x000fc800078e00ff */
[----:B------:R-:W-:Y:S01]  /*7c50*/  IMAD.X R13, RZ, RZ, RZ, P0 ;  /* 0x000000ffff0d7224 */ /* 0x000fe200000e06ff */
[----:B------:R-:W-:Y:S01]  /*7c60*/  IADD3 RZ, P0, R7, R10, RZ ;  /* 0x0000000a07ff7210 */ /* 0x000fe20007f1e0ff */
[----:B------:R-:W-:-:S04]  /*7c70*/  IMAD.MOV.U32 R12, RZ, RZ, R11 ;  /* 0x000000ffff0c7224 */ /* 0x000fc800078e000b */
[----:B------:R-:W-:-:S08]  /*7c80*/  IMAD.WIDE.U32.X R6, R15, R29, R12, P0 ;  /* 0x0000001d0f067225 */ /* 0x000fd000000e040c */
.L_x_165:
[----:B--2---:R-:W-:Y:S01]  /*7c90*/  SHF.R.U64 R5, R6, R27, R7 ;  /* 0x0000001b06057219 */ /* 0x004fe20000001207 */
[----:B0-----:R-:W-:Y:S01]  /*7ca0*/  VIADD R7, R20, 0xffffffff ;  /* 0xffffffff14077836 */ /* 0x001fe20000000000 */
[----:B------:R-:W-:Y:S01]  /*7cb0*/  LOP3.LUT R28, R14, R25, RZ, 0xc0, !PT ;  /* 0x000000190e1c7212 */ /* 0x000fe200078ec0ff */
[----:B------:R-:W-:Y:S02]  /*7cc0*/  IMAD.MOV R18, RZ, RZ, -R18 ;  /* 0x000000ffff127224 */ /* 0x000fe400078e0a12 */
[----:B------:R-:W-:Y:S01]  /*7cd0*/  IMAD.MOV R6, RZ, RZ, -R5 ;  /* 0x000000ffff067224 */ /* 0x000fe200078e0a05 */
[----:B------:R-:W-:Y:S01]  /*7ce0*/  LOP3.LUT R16, R16, R7, RZ, 0xc0, !PT ;  /* 0x0000000710107212 */ /* 0x000fe200078ec0ff */
[----:B------:R-:W-:Y:S02]  /*7cf0*/  IMAD R28, R26, R5, R28 ;  /* 0x000000051a1c7224 */ /* 0x000fe400078e021c */
[----:B-1----:R-:W-:Y:S02]  /*7d00*/  @P2 IMAD R23, R21, R18, R22 ;  /* 0x0000001215172224 */ /* 0x002fe400078e0216 */
[----:B---3--:R-:W-:-:S02]  /*7d10*/  IMAD R5, R6, R30, R19 ;  /* 0x0000001e06057224 */ /* 0x008fc400078e0213 */
[----:B------:R-:W-:Y:S02]  /*7d20*/  IMAD R28, R28, R31, R23 ;  /* 0x0000001f1c1c7224 */ /* 0x000fe400078e0217 */
[----:B------:R-:W-:Y:S02]  /*7d30*/  IMAD R5, R5, R20, R16 ;  /* 0x0000001405057224 */ /* 0x000fe400078e0210 */
[----:B------:R-:W-:-:S03]  /*7d40*/  IMAD.MOV.U32 R6, RZ, RZ, 0x1 ;  /* 0x00000001ff067424 */ /* 0x000fc600078e00ff */
[----:B------:R-:W-:Y:S02]  /*7d50*/  SEL R7, R5, R28, !P2 ;  /* 0x0000001c05077207 */ /* 0x000fe40005000000 */
[----:B------:R-:W-:Y:S01]  /*7d60*/  SEL R28, R28, R5, !P2 ;  /* 0x000000051c1c7207 */ /* 0x000fe20005000000 */
[----:B------:R-:W-:-:S07]  /*7d70*/  IMAD.MOV.U32 R5, RZ, RZ, R17 ;  /* 0x000000ffff057224 */ /* 0x000fce00078e0011 */
.L_x_163:
[----:B------:R-:W-:Y:S01]  /*7d80*/  LOP3.LUT P0, RZ, R6, 0xff, RZ, 0xc0, !PT ;  /* 0x000000ff06ff7812 */ /* 0x000fe2000780c0ff */
[----:B------:R-:W-:-:S12]  /*7d90*/  IMAD.MOV.U32 R6, RZ, RZ, R28 ;  /* 0x000000ffff067224 */ /* 0x000fd800078e001c */
[----:B------:R-:W-:Y:S05]  /*7da0*/  @P0 BRA `(.L_x_166) ;  /* 0xffffff9400280947 */ /* 0x000fea000383ffff */
[----:B------:R-:W-:Y:S05]  /*7db0*/  EXIT ;  /* 0x000000000000794d */ /* 0x000fea0003800000 */
.L_x_4:
[----:B0-----:R-:W-:Y:S01]  /*7dc0*/  ULDC.64 UR4, c[0x0][0x650] ;  /* 0x0001940000047ab9 */ /* 0x001fe20000000a00 */
        /* <DEDUP_REMOVED lines=25> */
.L_x_168:
[--C-:B------:R-:W-:Y:S01]  /*7f60*/  SHF.R.U64 R16, R14, R18, R15.reuse ;  /* 0x000000120e107219 */ /* 0x100fe2000000120f */
[----:B------:R-:W0:Y:S01]  /*7f70*/  LDC R22, c[0x0][0x618] ;  /* 0x00018600ff167b82 */ /* 0x000e220000000800 */
[----:B------:R-:W-:Y:S01]  /*7f80*/  I2FP.F32.U32 R7, R8 ;  /* 0x0000000800077245 */ /* 0x000fe20000201000 */
[----:B------:R-:W-:Y:S01]  /*7f90*/  ULDC UR4, c[0x0][0x150] ;  /* 0x0000540000047ab9 */ /* 0x000fe20000000800 */
[----:B------:R-:W-:Y:S02]  /*7fa0*/  SHF.R.U32.HI R6, RZ, R18, R15 ;  /* 0x00000012ff067219 */ /* 0x000fe4000001160f */
[----:B------:R-:W-:Y:S01]  /*7fb0*/  IADD3 R9, P0, RZ, -R16, RZ ;  /* 0x80000010ff097210 */ /* 0x000fe20007f1e0ff */
[----:B------:R-:W-:Y:S01]  /*7fc0*/  FMUL R13, R7, UR4 ;  /* 0x00000004070d7c20 */ /* 0x000fe20008400000 */
[----:B------:R-:W-:Y:S01]  /*7fd0*/  ULDC UR4, c[0x0][0x154] ;  /* 0x0000550000047ab9 */ /* 0x000fe20000000800 */
[----:B------:R-:W1:Y:S02]  /*7fe0*/  LDC.64 R24, c[0x0][0x640] ;  /* 0x00019000ff187b82 */ /* 0x000e640000000a00 */
[----:B------:R-:W-:-:S02]  /*7ff0*/  IMAD.X R11, RZ, RZ, ~R6, P0 ;  /* 0x000000ffff0b7224 */ /* 0x000fc400000e0e06 */
[----:B------:R-:W2:Y:S01]  /*8000*/  F2I.U32.TRUNC.NTZ R13, R13 ;  /* 0x0000000d000d7305 */ /* 0x000ea2000020f000 */
[----:B------:R-:W-:-:S03]  /*8010*/  IMAD.WIDE.U32 R6, R9, R20, R2 ;  /* 0x0000001409067225 */ /* 0x000fc600078e0002 */
[----:B------:R-:W3:Y:S01]  /*8020*/  LDC R15, c[0x0][0x144] ;  /* 0x00005100ff0f7b82 */ /* 0x000ee20000000800 */
[----:B------:R-:W-:-:S04]  /*8030*/  IMAD R12, R11, R20, RZ ;  /* 0x000000140b0c7224 */ /* 0x000fc800078e02ff */
[----:B------:R-:W-:Y:S02]  /*8040*/  IMAD R9, R9, R21, R12 ;  /* 0x0000001509097224 */ /* 0x000fe400078e020c */
[----:B------:R-:W-:Y:S01]  /*8050*/  IMAD.MOV.U32 R12, RZ, RZ, -0x1 ;  /* 0xffffffffff0c7424 */ /* 0x000fe200078e00ff */
[----:B------:R-:W4:Y:S01]  /*8060*/  LDC R18, c[0x0][0x608] ;  /* 0x00018200ff127b82 */ /* 0x000f220000000800 */
[----:B------:R-:W-:Y:S01]  /*8070*/  IMAD.IADD R7, R7, 0x1, R9 ;  /* 0x0000000107077824 */ /* 0x000fe200078e0209 */
[----:B------:R-:W-:-:S04]  /*8080*/  I2FP.F32.U32 R9, R10 ;  /* 0x0000000a00097245 */ /* 0x000fc80000201000 */
[-C--:B0-----:R-:W-:Y:S01]  /*8090*/  SHF.R.U64 R14, R6, R22.reuse, R7 ;  /* 0x00000016060e7219 */ /* 0x081fe20000001207 */
[----:B--2---:R-:W-:Y:S01]  /*80a0*/  IMAD.MOV R6, RZ, RZ, -R13 ;  /* 0x000000ffff067224 */ /* 0x004fe200078e0a0d */
[----:B------:R-:W0:Y:S01]  /*80b0*/  LDC R11, c[0x0][0x658] ;  /* 0x00019600ff0b7b82 */ /* 0x000e220000000800 */
[----:B-1----:R-:W-:Y:S01]  /*80c0*/  ISETP.NE.U32.AND P0, PT, R24, RZ, PT ;  /* 0x000000ff1800720c */ /* 0x002fe20003f05070 */
[----:B------:R-:W-:Y:S01]  /*80d0*/  FMUL R9, R9, UR4 ;  /* 0x0000000409097c20 */ /* 0x000fe20008400000 */
[----:B------:R-:W-:Y:S02]  /*80e0*/  SHF.R.U32.HI R7, RZ, R22, R7 ;  /* 0x00000016ff077219 */ /* 0x000fe40000011607 */
[----:B------:R-:W-:-:S03]  /*80f0*/  ISETP.NE.AND.EX P0, PT, R25, RZ, PT, P0 ;  /* 0x000000ff1900720c */ /* 0x000fc60003f05300 */
[----:B------:R-:W1:Y:S01]  /*8100*/  LDC R21, c[0x0][0x148] ;  /* 0x00005200ff157b82 */ /* 0x000e620000000800 */
[----:B---3--:R-:W-:Y:S02]  /*8110*/  IMAD R22, R15, R6, R8 ;  /* 0x000000060f167224 */ /* 0x008fe400078e0208 */
[----:B------:R-:W-:-:S05]  /*8120*/  IMAD.MOV.U32 R8, RZ, RZ, 0x1 ;  /* 0x00000001ff087424 */ /* 0x000fca00078e00ff */
[----:B------:R-:W2:Y:S01]  /*8130*/  LDC R20, c[0x0][0x600] ;  /* 0x00018000ff147b82 */ /* 0x000ea20000000800 */
[-CC-:B----4-:R-:W-:Y:S02]  /*8140*/  SHF.R.U64 R17, R14, R18.reuse, R7.reuse ;  /* 0x000000120e117219 */ /* 0x190fe40000001207 */
[----:B------:R-:W-:Y:S02]  /*8150*/  SHF.R.U32.HI R6, RZ, R18, R7 ;  /* 0x00000012ff067219 */ /* 0x000fe40000011607 */
[----:B------:R3:W4:Y:S03]  /*8160*/  F2I.U32.TRUNC.NTZ R18, R9 ;  /* 0x0000000900127305 */ /* 0x000726000020f000 */
[----:B------:R-:W1:Y:S01]  /*8170*/  LDC R23, c[0x0][0x648] ;  /* 0x00019200ff177b82 */ /* 0x000e620000000800 */
[-C--:B0-----:R-:W-:Y:S02]  /*8180*/  SHF.R.U64 R19, R17, R11.reuse, R6 ;  /* 0x0000000b11137219 */ /* 0x081fe40000001206 */
[----:B------:R-:W-:-:S02]  /*8190*/  SHF.L.U32 R12, R12, R11, RZ ;  /* 0x0000000b0c0c7219 */ /* 0x000fc400000006ff */
[-C--:B------:R-:W-:Y:S01]  /*81a0*/  SHF.R.U32.HI R7, RZ, R11.reuse, R6 ;  /* 0x0000000bff077219 */ /* 0x080fe20000011606 */
[----:B------:R-:W-:Y:S01]  /*81b0*/  IMAD.MOV.U32 R6, RZ, RZ, R19 ;  /* 0x000000ffff067224 */ /* 0x000fe200078e0013 */
[----:B------:R-:W-:Y:S01]  /*81c0*/  SHF.L.U32 R27, R8, R11, RZ ;  /* 0x0000000b081b7219 */ /* 0x000fe200000006ff */
[----:B------:R-:W0:Y:S01]  /*81d0*/  LDC R26, c[0x0][0x638] ;  /* 0x00018e00ff1a7b82 */ /* 0x000e220000000800 */
[----:B------:R-:W-:-:S07]  /*81e0*/  LOP3.LUT R28, RZ, R12, RZ, 0x33, !PT ;  /* 0x0000000cff1c7212 */ /* 0x000fce00078e33ff */
[----:B------:R-:W0:Y:S01]  /*81f0*/  LDC R29, c[0x0][0x610] ;  /* 0x00018400ff1d7b82 */ /* 0x000e220000000800 */
[----:B---34-:R-:W-:Y:S05]  /*8200*/  @!P0 BRA `(.L_x_169) ;  /* 0x0000000000288947 */ /* 0x018fea0003800000 */
        /* <DEDUP_REMOVED lines=10> */
.L_x_169:
[----:B-1----:R-:W-:Y:S01]  /*82b0*/  SHF.R.U64 R7, R6, R23, R7 ;  /* 0x0000001706077219 */ /* 0x002fe20000001207 */
[----:B--2---:R-:W-:Y:S01]  /*82c0*/  VIADD R9, R20, 0xffffffff ;  /* 0xffffffff14097836 */ /* 0x004fe20000000000 */
[----:B------:R-:W-:Y:S01]  /*82d0*/  LOP3.LUT R6, R17, R28, RZ, 0xc0, !PT ;  /* 0x0000001c11067212 */ /* 0x000fe200078ec0ff */
[----:B------:R-:W-:Y:S02]  /*82e0*/  IMAD.MOV R18, RZ, RZ, -R18 ;  /* 0x000000ffff127224 */ /* 0x000fe400078e0a12 */
[----:B------:R-:W-:Y:S02]  /*82f0*/  IMAD.MOV R8, RZ, RZ, -R7 ;  /* 0x000000ffff087224 */ /* 0x000fe400078e0a07 */
[----:B------:R-:W-:Y:S01]  /*8300*/  IMAD R11, R27, R7, R6 ;  /* 0x000000071b0b7224 */ /* 0x000fe200078e0206 */
[----:B------:R-:W-:Y:S01]  /*8310*/  LOP3.LUT R7, R14, R9, RZ, 0xc0, !PT ;  /* 0x000000090e077212 */ /* 0x000fe200078ec0ff */
[----:B------:R-:W-:Y:S02]  /*8320*/  @P2 IMAD R22, R21, R18, R10 ;  /* 0x0000001215162224 */ /* 0x000fe400078e020a */
[----:B0-----:R-:W-:-:S02]  /*8330*/  IMAD R6, R8, R26, R19 ;  /* 0x0000001a08067224 */ /* 0x001fc400078e0213 */
[----:B------:R-:W-:Y:S02]  /*8340*/  IMAD R11, R11, R29, R22 ;  /* 0x0000001d0b0b7224 */ /* 0x000fe400078e0216 */
[----:B------:R-:W-:Y:S02]  /*8350*/  IMAD R6, R6, R20, R7 ;  /* 0x0000001406067224 */ /* 0x000fe400078e0207 */
[----:B------:R-:W-:-:S03]  /*8360*/  IMAD.MOV.U32 R8, RZ, RZ, 0x1 ;  /* 0x00000001ff087424 */ /* 0x000fc600078e00ff */
[----:B------:R-:W-:Y:S02]  /*8370*/  SEL R14, R6, R11, !P2 ;  /* 0x0000000b060e7207 */ /* 0x000fe40005000000 */
[----:B------:R-:W-:Y:S01]  /*8380*/  SEL R11, R11, R6, !P2 ;  /* 0x000000060b0b7207 */ /* 0x000fe20005000000 */
[----:B------:R-:W-:Y:S01]  /*8390*/  IMAD.MOV.U32 R6, RZ, RZ, R16 ;  /* 0x000000ffff067224 */ /* 0x000fe200078e0010 */
[----:B------:R-:W-:-:S07]  /*83a0*/  PRMT R7, R8, 0x7610, R7 ;  /* 0x0000761008077816 */ /* 0x000fce0000000007 */
.L_x_167:
[----:B------:R-:W-:-:S08]  /*83b0*/  NOP ;  /* 0x0000000000007918 */ /* 0x000fd00000000000 */
[----:B------:R-:W0:-:S00]  /*83c0*/  USETMAXREG.DEALLOC.CTAPOOL 0x28 ;  /* 0x00000028000079c8 */ /* 0x000e0000080e0500 */
[----:B0-----:R-:W-:-:S13]  /*83d0*/  ISETP.NE.AND P0, PT, R5, RZ, PT ;  /* 0x000000ff0500720c */ /* 0x001fda0003f05270 */
[----:B------:R-:W-:Y:S05]  /*83e0*/  @P0 EXIT ;  /* 0x000000000000094d */ /* 0x000fea0003800000 */
[----:B------:R-:W-:Y:S01]  /*83f0*/  LOP3.LUT P0, RZ, R7, 0xff, RZ, 0xc0, !PT ;  /* 0x000000ff07ff7812 */ /* 0x000fe2000780c0ff */
[----:B------:R-:W-:Y:S02]  /*8400*/  IMAD.MOV.U32 R13, RZ, RZ, 0x1 ;  /* 0x00000001ff0d7424 */ /* 0x000fe400078e00ff */
[----:B------:R-:W-:-:S10]  /*8410*/  IMAD.MOV.U32 R5, RZ, RZ, RZ ;  /* 0x000000ffff057224 */ /* 0x000fd400078e00ff */
[----:B------:R-:W-:Y:S05]  /*8420*/  @!P0 BRA `(.L_x_170) ;  /* 0x0000000c00288947 */ /* 0x000fea0003800000 */
[----:B------:R-:W0:Y:S01]  /*8430*/  LDC R5, c[0x0][0x28c] ;  /* 0x0000a300ff057b82 */ /* 0x000e220000000800 */
[----:B------:R-:W-:Y:S01]  /*8440*/  ULDC UR5, c[0x0][0x600] ;  /* 0x0001800000057ab9 */ /* 0x000fe20000000800 */
[----:B------:R-:W-:Y:S01]  /*8450*/  ULDC UR4, c[0x0][0xc] ;  /* 0x0000030000047ab9 */ /* 0x000fe20000000800 */
[----:B------:R-:W-:Y:S01]  /*8460*/  UIADD3 UR16, UR5, -0x1, URZ ;  /* 0xffffffff05107890 */ /* 0x000fe2000fffe03f */
[C---:B------:R-:W-:Y:S01]  /*8470*/  LOP3.LUT P3, RZ, R0.reuse, 0x7f, RZ, 0xc0, !PT ;  /* 0x0000007f00ff7812 */ /* 0x040fe2000786c0ff */
[----:B------:R-:W-:Y:S01]  /*8480*/  ULDC UR6, c[0x0][0x658] ;  /* 0x0001960000067ab9 */ /* 0x000fe20000000800 */
[----:B------:R-:W-:Y:S01]  /*8490*/  ULDC UR5, c[0x0][0x10] ;  /* 0x0000040000057ab9 */ /* 0x000fe20000000800 */
[----:B------:R-:W-:Y:S01]  /*84a0*/  UMOV UR7, 0xffffffff ;  /* 0xffffffff00077882 */ /* 0x000fe20000000000 */
[----:B------:R-:W-:Y:S01]  /*84b0*/  UMOV UR8, 0x1 ;  /* 0x0000000100087882 */ /* 0x000fe20000000000 */
[----:B------:R-:W-:Y:S01]  /*84c0*/  UIMAD.WIDE.U32 UR4, UR4, UR5, URZ ;  /* 0x00000005040472a5 */ /* 0x000fe2000f8e003f */
[----:B------:R-:W-:Y:S01]  /*84d0*/  LOP3.LUT P0, RZ, R0, 0x1f, RZ, 0xc0, !PT ;  /* 0x0000001f00ff7812 */ /* 0x000fe2000780c0ff */
[----:B------:R-:W-:Y:S01]  /*84e0*/  USHF.L.U32 UR7, UR7, UR6, URZ ;  /* 0x0000000607077299 */ /* 0x000fe2000800063f */
[----:B------:R-:W-:Y:S01]  /*84f0*/  BSSY B0, `(.L_x_170) ;  /* 0x00000bd000007945 */ /* 0x000fe20003800000 */
[----:B------:R-:W-:Y:S01]  /*8500*/  USHF.L.U32 UR18, UR8, UR6, URZ ;  /* 0x0000000608127299 */ /* 0x000fe2000800063f */
[----:B------:R-:W-:Y:S01]  /*8510*/  IMAD.MOV.U32 R15, RZ, RZ, 0x1 ;  /* 0x00000001ff0f7424 */ /* 0x000fe200078e00ff */
[----:B------:R-:W-:Y:S01]  /*8520*/  LOP3.LUT R16, R4, 0x2, RZ, 0xfc, !PT ;  /* 0x0000000204107812 */ /* 0x000fe200078efcff */
[----:B------:R-:W-:Y:S01]  /*8530*/  ULDC UR6, c[0x0][0x14] ;  /* 0x0000050000067ab9 */ /* 0x000fe20000000800 */
[----:B------:R-:W-:Y:S01]  /*8540*/  PLOP3.LUT P0, PT, P0, P3, PT, 0x8a, 0x0 ;  /* 0x000000000000781c */ /* 0x000fe20000707172 */
[----:B------:R-:W-:Y:S01]  /*8550*/  UIMAD.WIDE.U32 UR20, UR4, UR6, URZ ;  /* 0x00000006041472a5 */ /* 0x000fe2000f8e003f */
[----:B------:R-:W-:Y:S01]  /*8560*/  IMAD.MOV.U32 R13, RZ, RZ, 0x1 ;  /* 0x00000001ff0d7424 */ /* 0x000fe200078e00ff */
[----:B------:R-:W-:-:S02]  /*8570*/  UIMAD UR13, UR5, UR6, URZ ;  /* 0x00000006050d72a4 */ /* 0x000fc4000f8e023f */
[----:B------:R-:W-:Y:S01]  /*8580*/  ULOP3.LUT UR17, URZ, UR7, URZ, 0x33, !UPT ;  /* 0x000000073f117292 */ /* 0x000fe2000f8e333f */
[----:B0-----:R-:W-:Y:S01]  /*8590*/  VIADD R5, R5, 0x1f ;  /* 0x0000001f05057836 */ /* 0x001fe20000000000 */
[----:B------:R-:W-:Y:S01]  /*85a0*/  UIADD3 UR13, UR21, UR13, URZ ;  /* 0x0000000d150d7290 */ /* 0x000fe2000fffe03f */
[----:B------:R-:W-:-:S03]  /*85b0*/  ULDC.64 UR22, c[0x0][0x198] ;  /* 0x0000660000167ab9 */ /* 0x000fc60000000a00 */
[----:B------:R-:W-:-:S04]  /*85c0*/  SHF.R.S32.HI R8, RZ, 0x1f, R5 ;  /* 0x0000001fff087819 */ /* 0x000fc80000011405 */
[----:B------:R-:W-:Y:S01]  /*85d0*/  LEA.HI R8, R8, R5, RZ, 0x5 ;  /* 0x0000000508087211 */ /* 0x000fe200078f28ff */
[----:B------:R-:W-:-:S03]  /*85e0*/  IMAD.MOV.U32 R5, RZ, RZ, RZ ;  /* 0x000000ffff057224 */ /* 0x000fc600078e00ff */
[----:B------:R-:W-:-:S05]  /*85f0*/  SHF.R.S32.HI R12, RZ, 0x5, R8 ;  /* 0x00000005ff0c7819 */ /* 0x000fca0000011408 */
[----:B------:R-:W-:-:S07]  /*8600*/  VIADD R0, R12, 0x1 ;  /* 0x000000010c007836 */ /* 0x000fce0000000000 */
.L_x_182:
[----:B------:R-:W-:-:S03]  /*8610*/  UMOV UR4, 0xffffffff ;  /* 0xffffffff00047882 */ /* 0x000fc60000000000 */
[----:B------:R-:W-:Y:S05]  /*8620*/  BRA.DIV UR4, `(.L_x_171) ;  /* 0x0000001a04f87947 */ /* 0x000fea000b800000 */
[----:B------:R-:W-:-:S13]  /*8630*/  ELECT P1, URZ, PT ;  /* 0x00000000003f782f */ /* 0x000fda0003820000 */
.L_x_217:
[----:B------:R-:W0:Y:S01]  /*8640*/  LDC R7, c[0x0][0x28c] ;  /* 0x0000a300ff077b82 */ /* 0x000e220000000800 */
[----:B------:R-:W-:Y:S01]  /*8650*/  BSSY B1, `(.L_x_172) ;  /* 0x0000035000017945 */ /* 0x000fe20003800000 */
[----:B0-----:R-:W-:-:S13]  /*8660*/  ISETP.LT.OR P1, PT, R7, 0x1, !P1 ;  /* 0x000000010700780c */ /* 0x001fda0004f21670 */
[----:B------:R-:W-:Y:S05]  /*8670*/  @P1 BRA `(.L_x_173) ;  /* 0x0000000000c81947 */ /* 0x000fea0003800000 */
[----:B------:R-:W-:Y:S02]  /*8680*/  IMAD.SHL.U32 R14, R14, 0x80, RZ ;  /* 0x000000800e0e7824 */ /* 0x000fe400078e00ff */
[----:B------:R-:W-:Y:S02]  /*8690*/  IMAD.SHL.U32 R17, R11, 0x80, RZ ;  /* 0x000000800b117824 */ /* 0x000fe400078e00ff */
[----:B------:R-:W-:Y:S02]  /*86a0*/  IMAD.MOV.U32 R20, RZ, RZ, RZ ;  /* 0x000000ffff147224 */ /* 0x000fe400078e00ff */
[----:B------:R-:W-:Y:S02]  /*86b0*/  IMAD.MOV.U32 R7, RZ, RZ, R0 ;  /* 0x000000ffff077224 */ /* 0x000fe400078e0000 */
[----:B------:R-:W-:Y:S02]  /*86c0*/  IMAD.MOV.U32 R8, RZ, RZ, R13 ;  /* 0x000000ffff087224 */ /* 0x000fe400078e000d */
[----:B------:R-:W-:-:S07]  /*86d0*/  IMAD.MOV.U32 R9, RZ, RZ, R5 ;  /* 0x000000ffff097224 */ /* 0x000fce00078e0005 */
.L_x_177:
[----:B------:R-:W0:Y:S01]  /*86e0*/  S2R R11, SR_CgaCtaId ;  /* 0x00000000000b7919 */ /* 0x000e220000008800 */
[----:B------:R-:W-:-:S04]  /*86f0*/  MOV R10, 0x400 ;  /* 0x00000400000a7802 */ /* 0x000fc80000000f00 */
[----:B0-----:R-:W-:Y:S02]  /*8700*/  LEA R18, R11, R10, 0x18 ;  /* 0x0000000a0b127211 */ /* 0x001fe400078ec0ff */
[----:B------:R-:W-:Y:S01]  /*8710*/  SHF.L.U32 R10, R8, 0x1f, RZ ;  /* 0x0000001f080a7819 */ /* 0x000fe200000006ff */
[----:B------:R-:W0:Y:S02]  /*8720*/  @!P3 LDC R11, c[0x0][0x500] ;  /* 0x00014000ff0bbb82 */ /* 0x000e240000000800 */
[----:B------:R-:W-:-:S04]  /*8730*/  IMAD R19, R9, 0x8, R18 ;  /* 0x0000000809137824 */ /* 0x000fc800078e0212 */
[----:B------:R-:W1:Y:S02]  /*8740*/  SYNCS.PHASECHK.TRANS64.TRYWAIT P1, [R19+URZ+0xe0], R10 ;  /* 0x0000e00a130075a7 */ /* 0x000e64000802017f */
[----:B-1----:R-:W-:Y:S05]  /*8750*/  @!P1 BRA `(.L_x_174) ;  /* 0x0000001800cc9947 */ /* 0x002fea0003800000 */
.L_x_218:
[----:B-1----:R-:W-:Y:S01]  /*8760*/  PRMT R10, R16, 0x9910, RZ ;  /* 0x00009910100a7816 */ /* 0x002fe200000000ff */
[----:B0-----:R0:W-:Y:S03]  /*8770*/  @!P3 SYNCS.ARRIVE.TRANS64 RZ, [R19+URZ], R11 ;  /* 0x0000000b13ffb9a7 */ /* 0x0011e6000800003f */
[----:B------:R-:W-:-:S13]  /*8780*/  ISETP.NE.AND P1, PT, R10, 0x2, PT ;  /* 0x000000020a00780c */ /* 0x000fda0003f25270 */
[----:B0-----:R-:W-:Y:S05]  /*8790*/  @P1 BRA `(.L_x_175) ;  /* 0x0000000000041947 */ /* 0x001fea0003800000 */
[----:B------:R-:W-:Y:S01]  /*87a0*/  BPT.TRAP 0x1 ;  /* 0x000000040000795c */ /* 0x000fe20000300000 */
.L_x_175:
[----:B------:R-:W-:Y:S05]  /*87b0*/  @P0 BRA `(.L_x_176) ;  /* 0x0000000000040947 */ /* 0x000fea0003800000 */
[----:B------:R-:W-:Y:S01]  /*87c0*/  BPT.TRAP 0x1 ;  /* 0x000000040000795c */ /* 0x000fe20000300000 */
.L_x_176:
[----:B------:R-:W-:Y:S01]  /*87d0*/  IMAD R18, R9, 0x1000, R18 ;  /* 0x0000100009127824 */ /* 0x000fe200078e0212 */
[----:B------:R-:W-:Y:S01]  /*87e0*/  R2UR UR9, R19 ;  /* 0x00000000130972ca */ /* 0x000fe200000e0000 */
[----:B------:R-:W-:Y:S01]  /*87f0*/  VIADD R7, R7, 0xffffffff ;  /* 0xffffffff07077836 */ /* 0x000fe20000000000 */
[----:B------:R-:W-:Y:S01]  /*8800*/  UIADD3 UR4, UP0, UR22, 0xf0, URZ ;  /* 0x000000f016047890 */ /* 0x000fe2000ff1e03f */
[----:B------:R-:W-:Y:S01]  /*8810*/  R2UR UR11, R17 ;  /* 0x00000000110b72ca */ /* 0x000fe200000e0000 */
[----:B------:R-:W-:Y:S01]  /*8820*/  UIADD3 UR24, UP1, UR22, 0x1f0, URZ ;  /* 0x000001f016187890 */ /* 0x000fe2000ff3e03f */
[----:B------:R-:W-:Y:S01]  /*8830*/  R2UR UR8, R18 ;  /* 0x00000000120872ca */ /* 0x000fe200000e0000 */
[----:B------:R-:W-:Y:S01]  /*8840*/  UIADD3.X UR5, URZ, UR23, URZ, UP0, !UPT ;  /* 0x000000173f057290 */ /* 0x000fe200087fe43f */
[----:B------:R-:W-:Y:S01]  /*8850*/  R2UR UR10, R20 ;  /* 0x00000000140a72ca */ /* 0x000fe200000e0000 */
[----:B------:R-:W-:Y:S01]  /*8860*/  VIADD R9, R9, 0x1 ;  /* 0x0000000109097836 */ /* 0x000fe20000000000 */
[----:B------:R-:W-:Y:S01]  /*8870*/  R2UR UR12, R6 ;  /* 0x00000000060c72ca */ /* 0x000fe200000e0000 */
[----:B------:R-:W-:Y:S01]  /*8880*/  UIADD3.X UR25, URZ, UR23, URZ, UP1, !UPT ;  /* 0x000000173f197290 */ /* 0x000fe20008ffe43f */
[----:B------:R-:W-:Y:S01]  /*8890*/  R2UR UR19, R14 ;  /* 0x000000000e1372ca */ /* 0x000fe200000e0000 */
[----:B------:R-:W-:Y:S01]  /*88a0*/  UMOV UR6, 0x0 ;  /* 0x0000000000067882 */ /* 0x000fe20000000000 */
[----:B------:R-:W-:Y:S01]  /*88b0*/  ISETP.GT.AND P4, PT, R7, 0x1, PT ;  /* 0x000000010700780c */ /* 0x000fe20003f84270 */
[----:B------:R-:W-:Y:S01]  /*88c0*/  UMOV UR7, 0x10000000 ;  /* 0x1000000000077882 */ /* 0x000fe20000000000 */
[----:B------:R-:W-:Y:S01]  /*88d0*/  ISETP.NE.AND P1, PT, R9, 0x1c, PT ;  /* 0x0000001c0900780c */ /* 0x000fe20003f25270 */
[----:B------:R-:W-:-:S02]  /*88e0*/  VIADD R20, R20, 0x20 ;  /* 0x0000002014147836 */ /* 0x000fc40000000000 */
[----:B------:R-:W-:Y:S01]  /*88f0*/  UIADD3 UR14, UR8, 0x280, URZ ;  /* 0x00000280080e7890 */ /* 0x000fe2000fffe03f */
[----:B------:R-:W-:Y:S01]  /*8900*/  SEL R11, RZ, 0x1, P1 ;  /* 0x00000001ff0b7807 */ /* 0x000fe20000800000 */
[----:B------:R-:W-:Y:S01]  /*8910*/  UIADD3 UR15, UR8, 0x1c280, URZ ;  /* 0x0001c280080f7890 */ /* 0x000fe2000fffe03f */
[----:B------:R-:W-:Y:S02]  /*8920*/  SEL R9, R9, RZ, P1 ;  /* 0x000000ff09097207 */ /* 0x000fe40000800000 */
[----:B------:R-:W-:Y:S02]  /*8930*/  LOP3.LUT R8, R8, R11, RZ, 0x3c, !PT ;  /* 0x0000000b08087212 */ /* 0x000fe400078e3cff */
[----:B------:R-:W-:Y:S02]  /*8940*/  UMOV UR8, UR14 ;  /* 0x0000000e00087c82 */ /* 0x000fe40008000000 */
[----:B------:R0:W-:Y:S02]  /*8950*/  UTMALDG.3D [UR8], [UR4], desc[UR6] ;  /* 0x00000608040075b4 */ /* 0x0001e40008011000 */
[----:B0-----:R-:W-:Y:S01]  /*8960*/  UMOV UR8, UR15 ;  /* 0x0000000f00087c82 */ /* 0x001fe20008000000 */
[----:B------:R-:W-:-:S02]  /*8970*/  UMOV UR11, UR19 ;  /* 0x00000013000b7c82 */ /* 0x000fc40008000000 */
[----:B------:R0:W-:Y:S02]  /*8980*/  UTMALDG.3D [UR8], [UR24], desc[UR6] ;  /* 0x00000608180075b4 */ /* 0x0001e40008011000 */
[----:B0-----:R-:W-:Y:S05]  /*8990*/  @P4 BRA `(.L_x_177) ;  /* 0xfffffffc00504947 */ /* 0x001fea000383ffff */
.L_x_173:
[----:B------:R-:W-:Y:S05]  /*89a0*/  BSYNC B1 ;  /* 0x0000000000017941 */ /* 0x000fea0003800000 */
.L_x_172:
[----:B------:R-:W-:Y:S01]  /*89b0*/  LOP3.LUT P5, RZ, R15, 0xff, RZ, 0xc0, !PT ;  /* 0x000000ff0fff7812 */ /* 0x000fe200078ac0ff */
[C---:B------:R-:W-:Y:S01]  /*89c0*/  IMAD.IADD R5, R12.reuse, 0x1, R5 ;  /* 0x000000010c057824 */ /* 0x040fe200078e0205 */
[----:B------:R-:W-:Y:S01]  /*89d0*/  ULDC.64 UR4, c[0x0][0x650] ;  /* 0x0001940000047ab9 */ /* 0x000fe20000000a00 */
[C---:B------:R-:W-:Y:S01]  /*89e0*/  ISETP.GE.U32.AND P4, PT, R12.reuse, 0x1c, PT ;  /* 0x0000001c0c00780c */ /* 0x040fe20003f86070 */
[----:B------:R-:W-:Y:S01]  /*89f0*/  BSSY B1, `(.L_x_178) ;  /* 0x000006a000017945 */ /* 0x000fe20003800000 */
[----:B------:R-:W-:Y:S01]  /*8a00*/  IMAD.MOV.U32 R11, RZ, RZ, -0x1 ;  /* 0xffffffffff0b7424 */ /* 0x000fe200078e00ff */
[----:B------:R-:W-:Y:S01]  /*8a10*/  ISETP.GT.U32.AND P1, PT, R5, 0x1b, PT ;  /* 0x0000001b0500780c */ /* 0x000fe20003f24070 */
[----:B------:R-:W-:Y:S01]  /*8a20*/  IMAD.MOV.U32 R14, RZ, RZ, -0x1 ;  /* 0xffffffffff0e7424 */ /* 0x000fe200078e00ff */
[----:B------:R-:W-:Y:S02]  /*8a30*/  PRMT R15, RZ, 0x7610, R15 ;  /* 0x00007610ff0f7816 */ /* 0x000fe4000000000f */
[----:B------:R-:W-:-:S03]  /*8a40*/  ISETP.LT.U32.AND P1, PT, R12, 0x1c, P1 ;  /* 0x0000001c0c00780c */ /* 0x000fc60000f21070 */
[----:B------:R-:W0:Y:S01]  /*8a50*/  @P5 S2R R7, SR_CgaCtaId ;  /* 0x0000000000075919 */ /* 0x000e220000008800 */
[----:B------:R-:W-:Y:S02]  /*8a60*/  @P5 MOV R6, 0x400 ;  /* 0x0000040000065802 */ /* 0x000fe40000000f00 */
[----:B------:R-:W-:-:S04]  /*8a70*/  SEL R8, RZ, 0x1, !P1 ;  /* 0x00000001ff087807 */ /* 0x000fc80004800000 */
[----:B------:R-:W-:Y:S02]  /*8a80*/  LOP3.LUT R13, R13, R8, RZ, 0x3c, !PT ;  /* 0x000000080d0d7212 */ /* 0x000fe400078e3cff */
[----:B0-----:R-:W-:-:S04]  /*8a90*/  @P5 LEA R6, R7, R6, 0x18 ;  /* 0x0000000607065211 */ /* 0x001fc800078ec0ff */
[----:B------:R0:W-:Y:S01]  /*8aa0*/  @P5 SYNCS.ARRIVE.TRANS64.A1T0 RZ, [R6+URZ+0x1d8], RZ ;  /* 0x0001d8ff06ff59a7 */ /* 0x0001e2000810003f */
[----:B------:R-:W-:-:S04]  /*8ab0*/  IADD3 R2, P5, R2, UR20, RZ ;  /* 0x0000001402027c10 */ /* 0x000fc8000ffbe0ff */
[----:B------:R-:W-:Y:S02]  /*8ac0*/  IADD3.X R3, R3, UR13, RZ, P5, !PT ;  /* 0x0000000d03037c10 */ /* 0x000fe4000affe4ff */
[----:B------:R-:W-:Y:S02]  /*8ad0*/  ISETP.GE.U32.AND P1, PT, R2, UR4, PT ;  /* 0x0000000402007c0c */ /* 0x000fe4000bf26070 */
[----:B0-----:R-:W-:Y:S02]  /*8ae0*/  SHF.R.U32.HI R6, RZ, 0x2, R5 ;  /* 0x00000002ff067819 */ /* 0x001fe40000011605 */
[----:B------:R-:W-:-:S03]  /*8af0*/  ISETP.GE.U32.AND.EX P1, PT, R3, UR5, PT, P1 ;  /* 0x0000000503007c0c */ /* 0x000fc6000bf26110 */
[----:B------:R-:W-:-:S04]  /*8b00*/  IMAD.WIDE.U32 R6, R6, 0x24924925, RZ ;  /* 0x2492492506067825 */ /* 0x000fc800078e00ff */
[----:B------:R-:W-:Y:S01]  /*8b10*/  IMAD R5, R7, -0x1c, R5 ;  /* 0xffffffe407057824 */ /* 0x000fe200078e0205 */
[--C-:B------:R-:W-:Y:S01]  /*8b20*/  @P4 LOP3.LUT R13, R13, 0x1, R7.reuse, 0x78, !PT ;  /* 0x000000010d0d4812 */ /* 0x100fe200078e7807 */
[----:B------:R-:W-:Y:S01]  /*8b30*/  IMAD.MOV.U32 R6, RZ, RZ, -0x1 ;  /* 0xffffffffff067424 */ /* 0x000fe200078e00ff */
[----:B------:R-:W-:-:S03]  /*8b40*/  PRMT R7, RZ, 0x7610, R7 ;  /* 0x00007610ff077816 */ /* 0x000fc60000000007 */
[----:B------:R-:W-:Y:S05]  /*8b50*/  @P1 BRA `(.L_x_179) ;  /* 0x00000004004c1947 */ /* 0x000fea0003800000 */
[----:B------:R-:W-:Y:S01]  /*8b60*/  ULDC.64 UR4, c[0x0][0x628] ;  /* 0x00018a0000047ab9 */ /* 0x000fe20000000a00 */
[----:B------:R-:W0:Y:S01]  /*8b70*/  S2R R17, SR_CTAID.X ;  /* 0x0000000000117919 */ /* 0x000e220000002500 */
[----:B------:R-:W-:Y:S01]  /*8b80*/  ISETP.NE.U32.AND P1, PT, RZ, UR4, PT ;  /* 0x00000004ff007c0c */ /* 0x000fe2000bf25070 */
[----:B------:R-:W-:Y:S01]  /*8b90*/  ULDC UR7, c[0x0][0x630] ;  /* 0x00018c0000077ab9 */ /* 0x000fe20000000800 */
[----:B------:R-:W-:Y:S01]  /*8ba0*/  IMAD.MOV.U32 R6, RZ, RZ, R2 ;  /* 0x000000ffff067224 */ /* 0x000fe200078e0002 */
[----:B------:R-:W1:Y:S01]  /*8bb0*/  S2R R14, SR_CTAID.Y ;  /* 0x00000000000e7919 */ /* 0x000e620000002600 */
[----:B------:R-:W-:Y:S01]  /*8bc0*/  ISETP.NE.AND.EX P1, PT, RZ, UR5, PT, P1 ;  /* 0x00000005ff007c0c */ /* 0x000fe2000bf25310 */
[----:B------:R-:W-:-:S12]  /*8bd0*/  IMAD.MOV.U32 R7, RZ, RZ, R3 ;  /* 0x000000ffff077224 */ /* 0x000fd800078e0003 */
[----:B------:R-:W-:Y:S05]  /*8be0*/  @!P1 BRA `(.L_x_180) ;  /* 0x0000000000289947 */ /* 0x000fea0003800000 */
[----:B------:R-:W-:Y:S02]  /*8bf0*/  ULDC UR6, c[0x0][0x634] ;  /* 0x00018d0000067ab9 */ /* 0x000fe40000000800 */
[----:B------:R-:W-:-:S05]  /*8c00*/  IADD3 R11, P1, R2, UR6, RZ ;  /* 0x00000006020b7c10 */ /* 0x000fca000ff3e0ff */
[----:B------:R-:W-:-:S04]  /*8c10*/  IMAD.X R19, RZ, RZ, R3, P1 ;  /* 0x000000ffff137224 */ /* 0x000fc800008e0603 */
[----:B------:R-:W-:-:S04]  /*8c20*/  IMAD.WIDE.U32 R8, R19, UR4, RZ ;  /* 0x0000000413087c25 */ /* 0x000fc8000f8e00ff */
[----:B------:R-:W-:-:S04]  /*8c30*/  IMAD.WIDE.U32 R8, P1, R11, UR5, R8 ;  /* 0x000000050b087c25 */ /* 0x000fc8000f820008 */
[----:B------:R-:W-:-:S04]  /*8c40*/  IMAD.WIDE.U32 R10, R11, UR4, RZ ;  /* 0x000000040b0a7c25 */ /* 0x000fc8000f8e00ff */
[----:B------:R-:W-:Y:S01]  /*8c50*/  IMAD.X R7, RZ, RZ, RZ, P1 ;  /* 0x000000ffff077224 */ /* 0x000fe200008e06ff */
[----:B------:R-:W-:Y:S01]  /*8c60*/  IADD3 RZ, P1, R11, R8, RZ ;  /* 0x000000080bff7210 */ /* 0x000fe20007f3e0ff */
[----:B------:R-:W-:-:S04]  /*8c70*/  IMAD.MOV.U32 R6, RZ, RZ, R9 ;  /* 0x000000ffff067224 */ /* 0x000fc800078e0009 */
[----:B------:R-:W-:-:S08]  /*8c80*/  IMAD.WIDE.U32.X R6, R19, UR5, R6, P1 ;  /* 0x0000000513067c25 */ /* 0x000fd000088e0406 */
.L_x_180:
[--C-:B------:R-:W-:Y:S01]  /*8c90*/  SHF.R.U64 R10, R6, UR7, R7.reuse ;  /* 0x00000007060a7c19 */ /* 0x100fe20008001207 */
[----:B------:R-:W-:Y:S01]  /*8ca0*/  ULDC.64 UR4, c[0x0][0x620] ;  /* 0x0001880000047ab9 */ /* 0x000fe20000000a00 */
[----:B------:R-:W-:Y:S01]  /*8cb0*/  SHF.R.U32.HI R6, RZ, UR7, R7 ;  /* 0x00000007ff067c19 */ /* 0x000fe20008011607 */
[----:B------:R-:W2:Y:S01]  /*8cc0*/  LDC R22, c[0x0][0x144] ;  /* 0x00005100ff167b82 */ /* 0x000ea20000000800 */
[----:B------:R-:W-:Y:S01]  /*8cd0*/  IADD3 R9, P1, RZ, -R10, RZ ;  /* 0x8000000aff097210 */ /* 0x000fe20007f3e0ff */
[----:B------:R-:W-:Y:S01]  /*8ce0*/  ULDC.64 UR8, c[0x0][0x640] ;  /* 0x0001900000087ab9 */ /* 0x000fe20000000a00 */
[----:B0-----:R-:W-:Y:S01]  /*8cf0*/  I2FP.F32.U32 R11, R17 ;  /* 0x00000011000b7245 */ /* 0x001fe20000201000 */
[----:B------:R-:W-:Y:S02]  /*8d00*/  ULDC UR6, c[0x0][0x608] ;  /* 0x0001820000067ab9 */ /* 0x000fe40000000800 */
[----:B------:R-:W-:Y:S01]  /*8d10*/  IMAD.X R6, RZ, RZ, ~R6, P1 ;  /* 0x000000ffff067224 */ /* 0x000fe200008e0e06 */
[----:B------:R-:W-:Y:S01]  /*8d20*/  ISETP.NE.U32.AND P1, PT, RZ, UR8, PT ;  /* 0x00000008ff007c0c */ /* 0x000fe2000bf25070 */
[----:B------:R-:W0:Y:S02]  /*8d30*/  LDC R19, c[0x0][0x148] ;  /* 0x00005200ff137b82 */ /* 0x000e240000000800 */
[----:B------:R-:W-:Y:S01]  /*8d40*/  IMAD R8, R6, UR4, RZ ;  /* 0x0000000406087c24 */ /* 0x000fe2000f8e02ff */
[----:B------:R-:W-:Y:S01]  /*8d50*/  ISETP.NE.AND.EX P1, PT, RZ, UR9, PT, P1 ;  /* 0x00000009ff007c0c */ /* 0x000fe2000bf25310 */
[----:B------:R-:W-:Y:S01]  /*8d60*/  IMAD.WIDE.U32 R6, R9, UR4, R2 ;  /* 0x0000000409067c25 */ /* 0x000fe2000f8e0002 */
[----:B------:R-:W-:-:S03]  /*8d70*/  ULDC UR4, c[0x0][0x150] ;  /* 0x0000540000047ab9 */ /* 0x000fc60000000800 */
[----:B------:R-:W-:Y:S02]  /*8d80*/  IMAD R9, R9, UR5, R8 ;  /* 0x0000000509097c24 */ /* 0x000fe4000f8e0208 */
[----:B------:R-:W-:Y:S01]  /*8d90*/  FMUL R8, R11, UR4 ;  /* 0x000000040b087c20 */ /* 0x000fe20008400000 */
[----:B------:R-:W-:Y:S01]  /*8da0*/  ULDC UR4, c[0x0][0x618] ;  /* 0x0001860000047ab9 */ /* 0x000fe20000000800 */
[----:B------:R-:W-:Y:S01]  /*8db0*/  ULDC UR5, c[0x0][0x154] ;  /* 0x0000550000057ab9 */ /* 0x000fe20000000800 */
[----:B------:R-:W-:-:S03]  /*8dc0*/  IMAD.IADD R7, R7, 0x1, R9 ;  /* 0x0000000107077824 */ /* 0x000fc600078e0209 */
[----:B------:R-:W3:Y:S02]  /*8dd0*/  F2I.U32.TRUNC.NTZ R8, R8 ;  /* 0x0000000800087305 */ /* 0x000ee4000020f000 */
[----:B------:R-:W-:Y:S02]  /*8de0*/  SHF.R.U64 R11, R6, UR4, R7 ;  /* 0x00000004060b7c19 */ /* 0x000fe40008001207 */
[----:B-1----:R-:W-:-:S05]  /*8df0*/  I2FP.F32.U32 R6, R14 ;  /* 0x0000000e00067245 */ /* 0x002fca0000201000 */
[----:B------:R-:W-:Y:S01]  /*8e00*/  FMUL R21, R6, UR5 ;  /* 0x0000000506157c20 */ /* 0x000fe20008400000 */
[----:B------:R-:W-:Y:S01]  /*8e10*/  SHF.R.U32.HI R6, RZ, UR4, R7 ;  /* 0x00000004ff067c19 */ /* 0x000fe20008011607 */
[----:B------:R-:W-:-:S03]  /*8e20*/  ULDC UR4, c[0x0][0x658] ;  /* 0x0001960000047ab9 */ /* 0x000fc60000000800 */
[--C-:B------:R-:W-:Y:S01]  /*8e30*/  SHF.R.U64 R20, R11, UR6, R6.reuse ;  /* 0x000000060b147c19 */ /* 0x100fe20008001206 */
[----:B------:R-:W1:Y:S01]  /*8e40*/  F2I.U32.TRUNC.NTZ R21, R21 ;  /* 0x0000001500157305 */ /* 0x000e62000020f000 */
[----:B------:R-:W-:Y:S01]  /*8e50*/  SHF.R.U32.HI R7, RZ, UR6, R6 ;  /* 0x00000006ff077c19 */ /* 0x000fe20008011606 */
[----:B---3--:R-:W-:-:S03]  /*8e60*/  IMAD.MOV R8, RZ, RZ, -R8 ;  /* 0x000000ffff087224 */ /* 0x008fc600078e0a08 */
[----:B------:R-:W-:Y:S01]  /*8e70*/  SHF.R.U64 R18, R20, UR4, R7 ;  /* 0x0000000414127c19 */ /* 0x000fe20008001207 */
[----:B--2---:R-:W-:Y:S01]  /*8e80*/  IMAD R17, R22, R8, R17 ;  /* 0x0000000816117224 */ /* 0x004fe200078e0211 */
[----:B------:R-:W-:-:S03]  /*8e90*/  SHF.R.U32.HI R23, RZ, UR4, R7 ;  /* 0x00000004ff177c19 */ /* 0x000fc60008011607 */
[----:B------:R-:W-:Y:S02]  /*8ea0*/  IMAD.MOV.U32 R6, RZ, RZ, R18 ;  /* 0x000000ffff067224 */ /* 0x000fe400078e0012 */
[----:B------:R-:W-:Y:S01]  /*8eb0*/  IMAD.MOV.U32 R7, RZ, RZ, R23 ;  /* 0x000000ffff077224 */ /* 0x000fe200078e0017 */
[----:B-1----:R-:W-:Y:S06]  /*8ec0*/  @!P1 BRA `(.L_x_181) ;  /* 0x0000000000289947 */ /* 0x002fec0003800000 */
[----:B------:R-:W-:Y:S02]  /*8ed0*/  ULDC UR4, c[0x0][0x64c] ;  /* 0x0001930000047ab9 */ /* 0x000fe40000000800 */
[----:B------:R-:W-:-:S05]  /*8ee0*/  IADD3 R7, P1, R18, UR4, RZ ;  /* 0x0000000412077c10 */ /* 0x000fca000ff3e0ff */
[----:B------:R-:W-:-:S04]  /*8ef0*/  IMAD.X R23, RZ, RZ, R23, P1 ;  /* 0x000000ffff177224 */ /* 0x000fc800008e0617 */
[----:B------:R-:W-:-:S04]  /*8f00*/  IMAD.WIDE.U32 R8, R23, UR8, RZ ;  /* 0x0000000817087c25 */ /* 0x000fc8000f8e00ff */
[----:B------:R-:W-:-:S04]  /*8f10*/  IMAD.WIDE.U32 R8, P1, R7, UR9, R8 ;  /* 0x0000000907087c25 */ /* 0x000fc8000f820008 */
[----:B------:R-:W-:-:S04]  /*8f20*/  IMAD.WIDE.U32 R6, R7, UR8, RZ ;  /* 0x0000000807067c25 */ /* 0x000fc8000f8e00ff */
[----:B------:R-:W-:Y:S01]  /*8f30*/  IMAD.MOV.U32 R6, RZ, RZ, R9 ;  /* 0x000000ffff067224 */ /* 0x000fe200078e0009 */
[----:B------:R-:W-:Y:S01]  /*8f40*/  IADD3 RZ, P4, R7, R8, RZ ;  /* 0x0000000807ff7210 */ /* 0x000fe20007f9e0ff */
[----:B------:R-:W-:-:S04]  /*8f50*/  IMAD.X R7, RZ, RZ, RZ, P1 ;  /* 0x000000ffff077224 */ /* 0x000fc800008e06ff */
[----:B------:R-:W-:-:S08]  /*8f60*/  IMAD.WIDE.U32.X R6, R23, UR9, R6, P4 ;  /* 0x0000000917067c25 */ /* 0x000fd0000a0e0406 */
.L_x_181:
[----:B------:R-:W-:Y:S01]  /*8f70*/  ULDC UR4, c[0x0][0x648] ;  /* 0x0001920000047ab9 */ /* 0x000fe20000000800 */
[----:B------:R-:W-:Y:S01]  /*8f80*/  LOP3.LUT R20, R20, UR17, RZ, 0xc0, !PT ;  /* 0x0000001114147c12 */ /* 0x000fe2000f8ec0ff */
[----:B------:R-:W-:Y:S01]  /*8f90*/  IMAD.MOV R21, RZ, RZ, -R21 ;  /* 0x000000ffff157224 */ /* 0x000fe200078e0a15 */
[----:B------:R-:W-:Y:S01]  /*8fa0*/  SHF.R.U64 R7, R6, UR4, R7 ;  /* 0x0000000406077c19 */ /* 0x000fe20008001207 */
[----:B------:R-:W-:Y:S01]  /*8fb0*/  ULDC UR4, c[0x0][0x638] ;  /* 0x00018e0000047ab9 */ /* 0x000fe20000000800 */
[----:B------:R-:W-:Y:S01]  /*8fc0*/  LOP3.LUT R11, R11, UR16, RZ, 0xc0, !PT ;  /* 0x000000100b0b7c12 */ /* 0x000fe2000f8ec0ff */
[----:B0-----:R-:W-:Y:S01]  /*8fd0*/  @P2 IMAD R17, R19, R21, R14 ;  /* 0x0000001513112224 */ /* 0x001fe200078e020e */
[----:B------:R-:W-:Y:S01]  /*8fe0*/  ULDC UR5, c[0x0][0x610] ;  /* 0x0001840000057ab9 */ /* 0x000fe20000000800 */
[----:B------:R-:W-:Y:S02]  /*8ff0*/  IMAD.MOV R9, RZ, RZ, -R7 ;  /* 0x000000ffff097224 */ /* 0x000fe400078e0a07 */
[----:B------:R-:W-:-:S02]  /*9000*/  IMAD R20, R7, UR18, R20 ;  /* 0x0000001207147c24 */ /* 0x000fc4000f8e0214 */
[----:B------:R-:W-:Y:S01]  /*9010*/  IMAD R18, R9, UR4, R18 ;  /* 0x0000000409127c24 */ /* 0x000fe2000f8e0212 */
[----:B------:R-:W-:Y:S01]  /*9020*/  ULDC UR4, c[0x0][0x600] ;  /* 0x0001800000047ab9 */ /* 0x000fe20000000800 */
[----:B------:R-:W-:Y:S02]  /*9030*/  IMAD R17, R20, UR5, R17 ;  /* 0x0000000514117c24 */ /* 0x000fe4000f8e0211 */
[----:B------:R-:W-:Y:S02]  /*9040*/  IMAD R18, R18, UR4, R11 ;  /* 0x0000000412127c24 */ /* 0x000fe4000f8e020b */
[----:B------:R-:W-:Y:S02]  /*9050*/  IMAD.MOV.U32 R7, RZ, RZ, 0x1 ;  /* 0x00000001ff077424 */ /* 0x000fe400078e00ff */
[----:B------:R-:W-:Y:S01]  /*9060*/  IMAD.MOV.U32 R6, RZ, RZ, R10 ;  /* 0x000000ffff067224 */ /* 0x000fe200078e000a */
[----:B------:R-:W-:Y:S02]  /*9070*/  SEL R14, R18, R17, !P2 ;  /* 0x00000011120e7207 */ /* 0x000fe40005000000 */
[----:B------:R-:W-:-:S07]  /*9080*/  SEL R11, R17, R18, !P2 ;  /* 0x00000012110b7207 */ /* 0x000fce0005000000 */
.L_x_179:
[----:B------:R-:W-:Y:S05]  /*9090*/  BSYNC B1 ;  /* 0x0000000000017941 */ /* 0x000fea0003800000 */
.L_x_178:
[----:B------:R-:W-:-:S13]  /*90a0*/  LOP3.LUT P1, RZ, R7, 0xff, RZ, 0xc0, !PT ;  /* 0x000000ff07ff7812 */ /* 0x000fda000782c0ff */
[----:B------:R-:W-:Y:S05]  /*90b0*/  @P1 BRA `(.L_x_182) ;  /* 0xfffffff400541947 */ /* 0x000fea000383ffff */
[----:B------:R-:W-:Y:S05]  /*90c0*/  BSYNC B0 ;  /* 0x0000000000007941 */ /* 0x000fea0003800000 */
.L_x_170:
[----:B------:R-:W-:-:S03]  /*90d0*/  UMOV UR4, 0xffffffff ;  /* 0xffffffff00047882 */ /* 0x000fc60000000000 */
[----:B------:R-:W-:Y:S05]  /*90e0*/  BRA.DIV UR4, `(.L_x_183) ;  /* 0x00000012047c7947 */ /* 0x000fea000b800000 */
[----:B------:R-:W-:-:S13]  /*90f0*/  ELECT P0, URZ, PT ;  /* 0x00000000003f782f */ /* 0x000fda0003800000 */
.L_x_221:
[----:B------:R-:W-:Y:S04]  /*9100*/  BSSY B0, `(.L_x_184) ;  /* 0x0000103000007945 */ /* 0x000fe80003800000 */
[----:B------:R-:W-:Y:S05]  /*9110*/  @!P0 BRA `(.L_x_185) ;  /* 0x0000001000048947 */ /* 0x000fea0003800000 */
[----:B------:R-:W-:-:S04]  /*9120*/  LOP3.LUT R4, R4, 0x2, RZ, 0xfc, !PT ;  /* 0x0000000204047812 */ /* 0x000fc800078efcff */
[----:B------:R-:W-:-:S13]  /*9130*/  ISETP.NE.AND P0, PT, R4, 0x3, PT ;  /* 0x000000030400780c */ /* 0x000fda0003f05270 */
[----:B------:R-:W-:Y:S05]  /*9140*/  @!P0 BRA `(.L_x_186) ;  /* 0x0000000000048947 */ /* 0x000fea0003800000 */
[----:B------:R-:W-:Y:S01]  /*9150*/  BPT.TRAP 0x1 ;  /* 0x000000040000795c */ /* 0x000fe20000300000 */
.L_x_186:
[----:B------:R-:W0:Y:S01]  /*9160*/  S2R R3, SR_CgaCtaId ;  /* 0x0000000000037919 */ /* 0x000e220000008800 */
[----:B------:R-:W-:-:S04]  /*9170*/  MOV R0, 0x400 ;  /* 0x0000040000007802 */ /* 0x000fc80000000f00 */
[----:B0-----:R-:W-:Y:S02]  /*9180*/  LEA R0, R3, R0, 0x18 ;  /* 0x0000000003007211 */ /* 0x001fe400078ec0ff */
[----:B------:R-:W-:-:S03]  /*9190*/  SHF.L.U32 R3, R13, 0x1f, RZ ;  /* 0x0000001f0d037819 */ /* 0x000fc600000006ff */
[----:B------:R-:W-:-:S04]  /*91a0*/  VIADD R0, R0, 0xe0 ;  /* 0x000000e000007836 */ /* 0x000fc80000000000 */
[C---:B------:R-:W-:Y:S02]  /*91b0*/  IMAD R6, R5.reuse, 0x8, R0 ;  /* 0x0000000805067824 */ /* 0x040fe400078e0200 */
[----:B------:R-:W-:Y:S02]  /*91c0*/  VIADD R5, R5, 0x1 ;  /* 0x0000000105057836 */ /* 0x000fe40000000000 */
[----:B------:R-:W0:Y:S03]  /*91d0*/  SYNCS.PHASECHK.TRANS64.TRYWAIT P0, [R6+URZ], R3 ;  /* 0x00000003060075a7 */ /* 0x000e26000800017f */
[----:B------:R-:W-:-:S04]  /*91e0*/  ISETP.NE.AND P1, PT, R5, 0x1c, PT ;  /* 0x0000001c0500780c */ /* 0x000fc80003f25270 */
[----:B------:R-:W-:Y:S02]  /*91f0*/  SEL R2, RZ, 0x1, P1 ;  /* 0x00000001ff027807 */ /* 0x000fe40000800000 */
[----:B------:R-:W-:Y:S02]  /*9200*/  SEL R5, R5, RZ, P1 ;  /* 0x000000ff05057207 */ /* 0x000fe40000800000 */
[----:B------:R-:W-:-:S03]  /*9210*/  LOP3.LUT R8, R13, R2, RZ, 0x3c, !PT ;  /* 0x000000020d087212 */ /* 0x000fc600078e3cff */
[----:B------:R-:W-:Y:S01]  /*9220*/  IMAD R7, R5, 0x8, R0 ;  /* 0x0000000805077824 */ /* 0x000fe200078e0200 */
[----:B------:R-:W-:Y:S01]  /*9230*/  SHF.L.U32 R4, R8, 0x1f, RZ ;  /* 0x0000001f08047819 */ /* 0x000fe200000006ff */
[----:B0-----:R-:W-:Y:S06]  /*9240*/  @!P0 BRA `(.L_x_187) ;  /* 0x0000001000488947 */ /* 0x001fec0003800000 */
.L_x_222:
[----:B------:R-:W1:Y:S01]  /*9250*/  SYNCS.PHASECHK.TRANS64.TRYWAIT P0, [R7+URZ], R4 ;  /* 0x00000004070075a7 */ /* 0x000e62000800017f */
[----:B------:R-:W-:-:S05]  /*9260*/  VIADD R2, R5, 0x1 ;  /* 0x0000000105027836 */ /* 0x000fca0000000000 */
[----:B------:R-:W-:-:S04]  /*9270*/  ISETP.NE.AND P1, PT, R2, 0x1c, PT ;  /* 0x0000001c0200780c */ /* 0x000fc80003f25270 */
[----:B0-----:R-:W-:Y:S02]  /*9280*/  SEL R3, RZ, 0x1, P1 ;  /* 0x00000001ff037807 */ /* 0x001fe40000800000 */
[----:B------:R-:W-:Y:S02]  /*9290*/  SEL R9, R2, RZ, P1 ;  /* 0x000000ff02097207 */ /* 0x000fe40000800000 */
[----:B------:R-:W-:-:S03]  /*92a0*/  LOP3.LUT R8, R8, R3, RZ, 0x3c, !PT ;  /* 0x0000000308087212 */ /* 0x000fc600078e3cff */
[----:B------:R-:W-:Y:S01]  /*92b0*/  IMAD R6, R9, 0x8, R0 ;  /* 0x0000000809067824 */ /* 0x000fe200078e0200 */
[----:B------:R-:W-:Y:S01]  /*92c0*/  SHF.L.U32 R5, R8, 0x1f, RZ ;  /* 0x0000001f08057819 */ /* 0x000fe200000006ff */
[----:B-1----:R-:W-:Y:S06]  /*92d0*/  @!P0 BRA `(.L_x_188) ;  /* 0x0000001000388947 */ /* 0x002fec0003800000 */
.L_x_223:
[----:B------:R-:W1:Y:S01]  /*92e0*/  SYNCS.PHASECHK.TRANS64.TRYWAIT P0, [R6+URZ], R5 ;  /* 0x00000005060075a7 */ /* 0x000e62000800017f */
[----:B------:R-:W-:-:S05]  /*92f0*/  VIADD R2, R9, 0x1 ;  /* 0x0000000109027836 */ /* 0x000fca0000000000 */
[----:B------:R-:W-:-:S04]  /*9300*/  ISETP.NE.AND P1, PT, R2, 0x1c, PT ;  /* 0x0000001c0200780c */ /* 0x000fc80003f25270 */
[----:B------:R-:W-:Y:S02]  /*9310*/  SEL R3, RZ, 0x1, P1 ;  /* 0x00000001ff037807 */ /* 0x000fe40000800000 */
[----:B0-----:R-:W-:Y:S02]  /*9320*/  SEL R7, R2, RZ, P1 ;  /* 0x000000ff02077207 */ /* 0x001fe40000800000 */
[----:B------:R-:W-:-:S03]  /*9330*/  LOP3.LUT R8, R8, R3, RZ, 0x3c, !PT ;  /* 0x0000000308087212 */ /* 0x000fc600078e3cff */
[----:B------:R-:W-:Y:S01]  /*9340*/  IMAD R9, R7, 0x8, R0 ;  /* 0x0000000807097824 */ /* 0x000fe200078e0200 */
[----:B------:R-:W-:Y:S01]  /*9350*/  SHF.L.U32 R4, R8, 0x1f, RZ ;  /* 0x0000001f08047819 */ /* 0x000fe200000006ff */
[----:B-1----:R-:W-:Y:S06]  /*9360*/  @!P0 BRA `(.L_x_189) ;  /* 0x0000001000288947 */ /* 0x002fec0003800000 */
.L_x_224:
[----:B------:R-:W1:Y:S01]  /*9370*/  SYNCS.PHASECHK.TRANS64.TRYWAIT P0, [R9+URZ], R4 ;  /* 0x00000004090075a7 */ /* 0x000e62000800017f */
[----:B------:R-:W-:-:S05]  /*9380*/  VIADD R2, R7, 0x1 ;  /* 0x0000000107027836 */ /* 0x000fca0000000000 */
[----:B------:R-:W-:-:S04]  /*9390*/  ISETP.NE.AND P1, PT, R2, 0x1c, PT ;  /* 0x0000001c0200780c */ /* 0x000fc80003f25270 */
[----:B------:R-:W-:Y:S02]  /*93a0*/  SEL R3, RZ, 0x1, P1 ;  /* 0x00000001ff037807 */ /* 0x000fe40000800000 */
[----:B------:R-:W-:Y:S02]  /*93b0*/  SEL R7, R2, RZ, P1 ;  /* 0x000000ff02077207 */ /* 0x000fe40000800000 */
[----:B------:R-:W-:-:S03]  /*93c0*/  LOP3.LUT R8, R8, R3, RZ, 0x3c, !PT ;  /* 0x0000000308087212 */ /* 0x000fc600078e3cff */
[----:B0-----:R-:W-:Y:S01]  /*93d0*/  IMAD R6, R7, 0x8, R0 ;  /* 0x0000000807067824 */ /* 0x001fe200078e0200 */
[----:B------:R-:W-:Y:S01]  /*93e0*/  SHF.L.U32 R5, R8, 0x1f, RZ ;  /* 0x0000001f08057819 */ /* 0x000fe200000006ff */
[----:B-1----:R-:W-:Y:S06]  /*93f0*/  @!P0 BRA `(.L_x_190) ;  /* 0x0000001000188947 */ /* 0x002fec0003800000 */
.L_x_225:
        /* <DEDUP_REMOVED lines=9> */
.L_x_226:
        /* <DEDUP_REMOVED lines=9> */
.L_x_227:
        /* <DEDUP_REMOVED lines=9> */
.L_x_228:
        /* <DEDUP_REMOVED lines=9> */
.L_x_229:
        /* <DEDUP_REMOVED lines=9> */
.L_x_230:
        /* <DEDUP_REMOVED lines=9> */
.L_x_231:
        /* <DEDUP_REMOVED lines=9> */
.L_x_232:
        /* <DEDUP_REMOVED lines=9> */
.L_x_233:
        /* <DEDUP_REMOVED lines=9> */
.L_x_234:
        /* <DEDUP_REMOVED lines=9> */
.L_x_235:
        /* <DEDUP_REMOVED lines=9> */
.L_x_236:
        /* <DEDUP_REMOVED lines=9> */
.L_x_237:
        /* <DEDUP_REMOVED lines=9> */
.L_x_238:
        /* <DEDUP_REMOVED lines=9> */
.L_x_239:
        /* <DEDUP_REMOVED lines=9> */
.L_x_240:
        /* <DEDUP_REMOVED lines=9> */
.L_x_241:
        /* <DEDUP_REMOVED lines=9> */
.L_x_242:
        /* <DEDUP_REMOVED lines=9> */
.L_x_243:
        /* <DEDUP_REMOVED lines=9> */
.L_x_244:
        /* <DEDUP_REMOVED lines=9> */
.L_x_245:
        /* <DEDUP_REMOVED lines=9> */
.L_x_246:
        /* <DEDUP_REMOVED lines=9> */
.L_x_247:
[----:B------:R-:W1:Y:S01]  /*a060*/  SYNCS.PHASECHK.TRANS64.TRYWAIT P0, [R6+URZ], R5 ;  /* 0x00000005060075a7 */ /* 0x000e62000800017f */
[----:B------:R-:W-:-:S05]  /*a070*/  VIADD R2, R7, 0x1 ;  /* 0x0000000107027836 */ /* 0x000fca0000000000 */
[----:B------:R-:W-:-:S04]  /*a080*/  ISETP.NE.AND P1, PT, R2, 0x1c, PT ;  /* 0x0000001c0200780c */ /* 0x000fc80003f25270 */
[----:B0-----:R-:W-:Y:S02]  /*a090*/  SEL R4, RZ, 0x1, P1 ;  /* 0x00000001ff047807 */ /* 0x001fe40000800000 */
[----:B------:R-:W-:Y:S02]  /*a0a0*/  SEL R3, R2, RZ, P1 ;  /* 0x000000ff02037207 */ /* 0x000fe40000800000 */
[----:B------:R-:W-:Y:S01]  /*a0b0*/  LOP3.LUT R4, R11, R4, RZ, 0x3c, !PT ;  /* 0x000000040b047212 */ /* 0x000fe200078e3cff */
[----:B-1----:R-:W-:Y:S06]  /*a0c0*/  @!P0 BRA `(.L_x_213) ;  /* 0x0000000800b08947 */ /* 0x002fec0003800000 */
.L_x_248:
[----:B------:R-:W-:Y:S01]  /*a0d0*/  IMAD R3, R3, 0x8, R0 ;  /* 0x0000000803037824 */ /* 0x000fe200078e0200 */
[----:B------:R-:W-:-:S07]  /*a0e0*/  SHF.L.U32 R0, R4, 0x1f, RZ ;  /* 0x0000001f04007819 */ /* 0x000fce00000006ff */
.L_x_214:
[----:B-1----:R1:W2:Y:S02]  /*a0f0*/  SYNCS.PHASECHK.TRANS64.TRYWAIT P0, [R3+URZ], R0 ;  /* 0x00000000030075a7 */ /* 0x0022a4000800017f */
[----:B--2---:R-:W-:Y:S05]  /*a100*/  @!P0 NANOSLEEP.SYNCS 0x989680 ;  /* 0x009896800000895d */ /* 0x004fea0003900000 */
[----:B------:R-:W2:Y:S02]  /*a110*/  @!P0 SYNCS.PHASECHK.TRANS64 P0, [R3+URZ], R0 ;  /* 0x00000000030085a7 */ /* 0x000ea4000800007f */
[----:B--2---:R-:W-:Y:S05]  /*a120*/  @!P0 BRA `(.L_x_214) ;  /* 0xfffffffc00f08947 */ /* 0x004fea000383ffff */
.L_x_185:
[----:B------:R-:W-:Y:S05]  /*a130*/  BSYNC B0 ;  /* 0x0000000000007941 */ /* 0x000fea0003800000 */
.L_x_184:
[----:B------:R-:W-:Y:S05]  /*a140*/  EXIT ;  /* 0x000000000000794d */ /* 0x000fea0003800000 */
.L_x_18:
[----:B-1----:R-:W-:-:S04]  /*a150*/  IMAD.U32 R11, RZ, RZ, UR6 ;  /* 0x00000006ff0b7e24 */ /* 0x002fc8000f8e00ff */
[----:B------:R1:W4:Y:S03]  /*a160*/  SYNCS.PHASECHK.TRANS64.TRYWAIT P0, [R11+URZ], R10 ;  /* 0x0000000a0b0075a7 */ /* 0x000326000800017f */
[----:B----4-:R-:W-:Y:S05]  /*a170*/  @!P0 NANOSLEEP.SYNCS 0x989680 ;  /* 0x009896800000895d */ /* 0x010fea0003900000 */
[----:B------:R-:W4:Y:S02]  /*a180*/  @!P0 SYNCS.PHASECHK.TRANS64 P0, [R11+URZ], R10 ;  /* 0x0000000a0b0085a7 */ /* 0x000f24000800007f */
[----:B----4-:R-:W-:Y:S05]  /*a190*/  @!P0 BRA `(.L_x_18) ;  /* 0xfffffffc00ec8947 */ /* 0x010fea000383ffff */
[----:B------:R-:W-:Y:S05]  /*a1a0*/  BRA `(.L_x_17) ;  /* 0xffffff7400b47947 */ /* 0x000fea000383ffff */
.L_x_24:
[----:B-1----:R-:W-:-:S04]  /*a1b0*/  IMAD.U32 R140, RZ, RZ, UR12 ;  /* 0x0000000cff8c7e24 */ /* 0x002fc8000f8e00ff */
[----:B------:R1:W4:Y:S03]  /*a1c0*/  SYNCS.PHASECHK.TRANS64.TRYWAIT P0, [R140+URZ], R11 ;  /* 0x0000000b8c0075a7 */ /* 0x000326000800017f */
[----:B----4-:R-:W-:Y:S05]  /*a1d0*/  @!P0 NANOSLEEP.SYNCS 0x989680 ;  /* 0x009896800000895d */ /* 0x010fea0003900000 */
[----:B------:R-:W4:Y:S02]  /*a1e0*/  @!P0 SYNCS.PHASECHK.TRANS64 P0, [R140+URZ], R11 ;  /* 0x0000000b8c0085a7 */ /* 0x000f24000800007f */
[----:B----4-:R-:W-:Y:S05]  /*a1f0*/  @!P0 BRA `(.L_x_24) ;  /* 0xfffffffc00ec8947 */ /* 0x010fea000383ffff */
[----:B------:R-:W-:Y:S05]  /*a200*/  BRA `(.L_x_23) ;  /* 0xffffff7c00e47947 */ /* 0x000fea000383ffff */
.L_x_171:
[----:B------:R-:W-:Y:S01]  /*a210*/  BSSY B1, `(.L_x_215) ;  /* 0x0000006000017945 */ /* 0x000fe20003800000 */
[----:B------:R-:W-:-:S07]  /*a220*/  IMAD.MOV.U32 R7, RZ, RZ, -0x1 ;  /* 0xffffffffff077424 */ /* 0x000fce00078e00ff */
[----:B------:R-:W-:Y:S05]  /*a230*/  WARPSYNC.COLLECTIVE R7, `(.L_x_216) ;  /* 0x00000000070c7348 */ /* 0x000fea0003c00000 */
[----:B------:R-:W-:Y:S02]  /*a240*/  ELECT P1, UR62, PT ;  /* 0x00000000003e782f */ /* 0x000fe40003820000 */
[----:B------:R-:W-:Y:S01]  /*a250*/  MOV R7, UR62 ;  /* 0x0000003e00077c02 */ /* 0x000fe20008000f00 */
[----:B------:R-:W-:Y:S10]  /*a260*/  ENDCOLLECTIVE ;  /* 0x000000000000791b */ /* 0x000ff40003800000 */
.L_x_216:
[----:B------:R-:W-:Y:S05]  /*a270*/  BSYNC B1 ;  /* 0x0000000000017941 */ /* 0x000fea0003800000 */
.L_x_215:
[----:B------:R-:W-:Y:S05]  /*a280*/  BRA `(.L_x_217) ;  /* 0xffffffe000ec7947 */ /* 0x000fea000383ffff */
.L_x_174:
[----:B-1----:R1:W2:Y:S02]  /*a290*/  SYNCS.PHASECHK.TRANS64.TRYWAIT P1, [R19+URZ+0xe0], R10 ;  /* 0x0000e00a130075a7 */ /* 0x0022a4000802017f */
[----:B--2---:R-:W-:Y:S05]  /*a2a0*/  @!P1 NANOSLEEP.SYNCS 0x989680 ;  /* 0x009896800000995d */ /* 0x004fea0003900000 */
[----:B------:R-:W2:Y:S02]  /*a2b0*/  @!P1 SYNCS.PHASECHK.TRANS64 P1, [R19+URZ+0xe0], R10 ;  /* 0x0000e00a130095a7 */ /* 0x000ea4000802007f */
[----:B--2---:R-:W-:Y:S05]  /*a2c0*/  @!P1 BRA `(.L_x_174) ;  /* 0xfffffffc00f09947 */ /* 0x004fea000383ffff */
[----:B------:R-:W-:Y:S05]  /*a2d0*/  BRA `(.L_x_218) ;  /* 0xffffffe400207947 */ /* 0x000fea000383ffff */
.L_x_183:
[----:B------:R-:W-:Y:S01]  /*a2e0*/  BSSY B0, `(.L_x_219) ;  /* 0x0000006000007945 */ /* 0x000fe20003800000 */
[----:B------:R-:W-:-:S07]  /*a2f0*/  IMAD.MOV.U32 R7, RZ, RZ, -0x1 ;  /* 0xffffffffff077424 */ /* 0x000fce00078e00ff */
[----:B------:R-:W-:Y:S05]  /*a300*/  WARPSYNC.COLLECTIVE R7, `(.L_x_220) ;  /* 0x00000000070c7348 */ /* 0x000fea0003c00000 */
[----:B------:R-:W-:Y:S02]  /*a310*/  ELECT P1, UR62, PT ;  /* 0x00000000003e782f */ /* 0x000fe40003820000 */
[----:B------:R-:W-:Y:S01]  /*a320*/  MOV R7, UR62 ;  /* 0x0000003e00077c02 */ /* 0x000fe20008000f00 */
[----:B------:R-:W-:Y:S10]  /*a330*/  ENDCOLLECTIVE ;  /* 0x000000000000791b */ /* 0x000ff40003800000 */
.L_x_220:
[----:B------:R-:W-:Y:S05]  /*a340*/  BSYNC B0 ;  /* 0x0000000000007941 */ /* 0x000fea0003800000 */
.L_x_219:
[----:B------:R-:W-:Y:S01]  /*a350*/  PLOP3.LUT P0, PT, P1, PT, PT, 0x80, 0x0 ;  /* 0x000000000000781c */ /* 0x000fe20000f0f070 */
[----:B------:R-:W-:-:S12]  /*a360*/  BRA `(.L_x_221) ;  /* 0xffffffec00647947 */ /* 0x000fd8000383ffff */
.L_x_187:
[----:B0-----:R0:W1:Y:S02]  /*a370*/  SYNCS.PHASECHK.TRANS64.TRYWAIT P0, [R6+URZ], R3 ;  /* 0x00000003060075a7 */ /* 0x001064000800017f */
[----:B-1----:R-:W-:Y:S05]  /*a380*/  @!P0 NANOSLEEP.SYNCS 0x989680 ;  /* 0x009896800000895d */ /* 0x002fea0003900000 */
[----:B------:R-:W1:Y:S02]  /*a390*/  @!P0 SYNCS.PHASECHK.TRANS64 P0, [R6+URZ], R3 ;  /* 0x00000003060085a7 */ /* 0x000e64000800007f */
[----:B-1----:R-:W-:Y:S05]  /*a3a0*/  @!P0 BRA `(.L_x_187) ;  /* 0xfffffffc00f08947 */ /* 0x002fea000383ffff */
[----:B------:R-:W-:Y:S05]  /*a3b0*/  BRA `(.L_x_222) ;  /* 0xffffffec00a47947 */ /* 0x000fea000383ffff */
.L_x_188:
[----:B0-----:R0:W1:Y:S02]  /*a3c0*/  SYNCS.PHASECHK.TRANS64.TRYWAIT P0, [R7+URZ], R4 ;  /* 0x00000004070075a7 */ /* 0x001064000800017f */
[----:B-1----:R-:W-:Y:S05]  /*a3d0*/  @!P0 NANOSLEEP.SYNCS 0x989680 ;  /* 0x009896800000895d */ /* 0x002fea0003900000 */
[----:B------:R-:W1:Y:S02]  /*a3e0*/  @!P0 SYNCS.PHASECHK.TRANS64 P0, [R7+URZ], R4 ;  /* 0x00000004070085a7 */ /* 0x000e64000800007f */
[----:B-1----:R-:W-:Y:S05]  /*a3f0*/  @!P0 BRA `(.L_x_188) ;  /* 0xfffffffc00f08947 */ /* 0x002fea000383ffff */
[----:B------:R-:W-:Y:S05]  /*a400*/  BRA `(.L_x_223) ;  /* 0xffffffec00b47947 */ /* 0x000fea000383ffff */
.L_x_189:
[----:B0-----:R0:W1:Y:S02]  /*a410*/  SYNCS.PHASECHK.TRANS64.TRYWAIT P0, [R6+URZ], R5 ;  /* 0x00000005060075a7 */ /* 0x001064000800017f */
[----:B-1----:R-:W-:Y:S05]  /*a420*/  @!P0 NANOSLEEP.SYNCS 0x989680 ;  /* 0x009896800000895d */ /* 0x002fea0003900000 */
[----:B------:R-:W1:Y:S02]  /*a430*/  @!P0 SYNCS.PHASECHK.TRANS64 P0, [R6+URZ], R5 ;  /* 0x00000005060085a7 */ /* 0x000e64000800007f */
[----:B-1----:R-:W-:Y:S05]  /*a440*/  @!P0 BRA `(.L_x_189) ;  /* 0xfffffffc00f08947 */ /* 0x002fea000383ffff */
[----:B------:R-:W-:Y:S05]  /*a450*/  BRA `(.L_x_224) ;  /* 0xffffffec00c47947 */ /* 0x000fea000383ffff */
.L_x_190:
[----:B0-----:R0:W1:Y:S02]  /*a460*/  SYNCS.PHASECHK.TRANS64.TRYWAIT P0, [R9+URZ], R4 ;  /* 0x00000004090075a7 */ /* 0x001064000800017f */
[----:B-1----:R-:W-:Y:S05]  /*a470*/  @!P0 NANOSLEEP.SYNCS 0x989680 ;  /* 0x009896800000895d */ /* 0x002fea0003900000 */
[----:B------:R-:W1:Y:S02]  /*a480*/  @!P0 SYNCS.PHASECHK.TRANS64 P0, [R9+URZ], R4 ;  /* 0x00000004090085a7 */ /* 0x000e64000800007f */
[----:B-1----:R-:W-:Y:S05]  /*a490*/  @!P0 BRA `(.L_x_190) ;  /* 0xfffffffc00f08947 */ /* 0x002fea000383ffff */
[----:B------:R-:W-:Y:S05]  /*a4a0*/  BRA `(.L_x_225) ;  /* 0xffffffec00d47947 */ /* 0x000fea000383ffff */
.L_x_191:
[----:B0-----:R0:W1:Y:S02]  /*a4b0*/  SYNCS.PHASECHK.TRANS64.TRYWAIT P0, [R6+URZ], R5 ;  /* 0x00000005060075a7 */ /* 0x001064000800017f */
[----:B-1----:R-:W-:Y:S05]  /*a4c0*/  @!P0 NANOSLEEP.SYNCS 0x989680 ;  /* 0x009896800000895d */ /* 0x002fea0003900000 */
[----:B------:R-:W1:Y:S02]  /*a4d0*/  @!P0 SYNCS.PHASECHK.TRANS64 P0, [R6+URZ], R5 ;  /* 0x00000005060085a7 */ /* 0x000e64000800007f */
[----:B-1----:R-:W-:Y:S05]  /*a4e0*/  @!P0 BRA `(.L_x_191) ;  /* 0xfffffffc00f08947 */ /* 0x002fea000383ffff */
[----:B------:R-:W-:Y:S05]  /*a4f0*/  BRA `(.L_x_226) ;  /* 0xffffffec00e47947 */ /* 0x000fea000383ffff */
.L_x_192:
[----:B0-----:R0:W1:Y:S02]  /*a500*/  SYNCS.PHASECHK.TRANS64.TRYWAIT P0, [R9+URZ], R4 ;  /* 0x00000004090075a7 */ /* 0x001064000800017f */
[----:B-1----:R-:W-:Y:S05]  /*a510*/  @!P0 NANOSLEEP.SYNCS 0x989680 ;  /* 0x009896800000895d */ /* 0x002fea0003900000 */
[----:B------:R-:W1:Y:S02]  /*a520*/  @!P0 SYNCS.PHASECHK.TRANS64 P0, [R9+URZ], R4 ;  /* 0x00000004090085a7 */ /* 0x000e64000800007f */
[----:B-1----:R-:W-:Y:S05]  /*a530*/  @!P0 BRA `(.L_x_192) ;  /* 0xfffffffc00f08947 */ /* 0x002fea000383ffff */
[----:B------:R-:W-:Y:S05]  /*a540*/  BRA `(.L_x_227) ;  /* 0xffffffec00f47947 */ /* 0x000fea000383ffff */
.L_x_193:
[----:B0-----:R0:W1:Y:S02]  /*a550*/  SYNCS.PHASECHK.TRANS64.TRYWAIT P0, [R6+URZ], R5 ;  /* 0x00000005060075a7 */ /* 0x001064000800017f */
[----:B-1----:R-:W-:Y:S05]  /*a560*/  @!P0 NANOSLEEP.SYNCS 0x989680 ;  /* 0x009896800000895d */ /* 0x002fea0003900000 */
[----:B------:R-:W1:Y:S02]  /*a570*/  @!P0 SYNCS.PHASECHK.TRANS64 P0, [R6+URZ], R5 ;  /* 0x00000005060085a7 */ /* 0x000e64000800007f */
[----:B-1----:R-:W-:Y:S05]  /*a580*/  @!P0 BRA `(.L_x_193) ;  /* 0xfffffffc00f08947 */ /* 0x002fea000383ffff */
[----:B------:R-:W-:Y:S05]  /*a590*/  BRA `(.L_x_228) ;  /* 0xfffffff000047947 */ /* 0x000fea000383ffff */
.L_x_194:
[----:B0-----:R0:W1:Y:S02]  /*a5a0*/  SYNCS.PHASECHK.TRANS64.TRYWAIT P0, [R9+URZ], R4 ;  /* 0x00000004090075a7 */ /* 0x001064000800017f */
[----:B-1----:R-:W-:Y:S05]  /*a5b0*/  @!P0 NANOSLEEP.SYNCS 0x989680 ;  /* 0x009896800000895d */ /* 0x002fea0003900000 */
[----:B------:R-:W1:Y:S02]  /*a5c0*/  @!P0 SYNCS.PHASECHK.TRANS64 P0, [R9+URZ], R4 ;  /* 0x00000004090085a7 */ /* 0x000e64000800007f */
[----:B-1----:R-:W-:Y:S05]  /*a5d0*/  @!P0 BRA `(.L_x_194) ;  /* 0xfffffffc00f08947 */ /* 0x002fea000383ffff */
[----:B------:R-:W-:Y:S05]  /*a5e0*/  BRA `(.L_x_229) ;  /* 0xfffffff000147947 */ /* 0x000fea000383ffff */
.L_x_195:
[----:B0-----:R0:W1:Y:S02]  /*a5f0*/  SYNCS.PHASECHK.TRANS64.TRYWAIT P0, [R6+URZ], R5 ;  /* 0x00000005060075a7 */ /* 0x001064000800017f */
[----:B-1----:R-:W-:Y:S05]  /*a600*/  @!P0 NANOSLEEP.SYNCS 0x989680 ;  /* 0x009896800000895d */ /* 0x002fea0003900000 */
[----:B------:R-:W1:Y:S02]  /*a610*/  @!P0 SYNCS.PHASECHK.TRANS64 P0, [R6+URZ], R5 ;  /* 0x00000005060085a7 */ /* 0x000e64000800007f */
[----:B-1----:R-:W-:Y:S05]  /*a620*/  @!P0 BRA `(.L_x_195) ;  /* 0xfffffffc00f08947 */ /* 0x002fea000383ffff */
[----:B------:R-:W-:Y:S05]  /*a630*/  BRA `(.L_x_230) ;  /* 0xfffffff000247947 */ /* 0x000fea000383ffff */
.L_x_196:
[----:B0-----:R0:W1:Y:S02]  /*a640*/  SYNCS.PHASECHK.TRANS64.TRYWAIT P0, [R9+URZ], R4 ;  /* 0x00000004090075a7 */ /* 0x001064000800017f */
[----:B-1----:R-:W-:Y:S05]  /*a650*/  @!P0 NANOSLEEP.SYNCS 0x989680 ;  /* 0x009896800000895d */ /* 0x002fea0003900000 */
[----:B------:R-:W1:Y:S02]  /*a660*/  @!P0 SYNCS.PHASECHK.TRANS64 P0, [R9+URZ], R4 ;  /* 0x00000004090085a7 */ /* 0x000e64000800007f */
[----:B-1----:R-:W-:Y:S05]  /*a670*/  @!P0 BRA `(.L_x_196) ;  /* 0xfffffffc00f08947 */ /* 0x002fea000383ffff */
[----:B------:R-:W-:Y:S05]  /*a680*/  BRA `(.L_x_231) ;  /* 0xfffffff000347947 */ /* 0x000fea000383ffff */
.L_x_197:
[----:B0-----:R0:W1:Y:S02]  /*a690*/  SYNCS.PHASECHK.TRANS64.TRYWAIT P0, [R6+URZ], R5 ;  /* 0x00000005060075a7 */ /* 0x001064000800017f */
[----:B-1----:R-:W-:Y:S05]  /*a6a0*/  @!P0 NANOSLEEP.SYNCS 0x989680 ;  /* 0x009896800000895d */ /* 0x002fea0003900000 */
[----:B------:R-:W1:Y:S02]  /*a6b0*/  @!P0 SYNCS.PHASECHK.TRANS64 P0, [R6+URZ], R5 ;  /* 0x00000005060085a7 */ /* 0x000e64000800007f */
[----:B-1----:R-:W-:Y:S05]  /*a6c0*/  @!P0 BRA `(.L_x_197) ;  /* 0xfffffffc00f08947 */ /* 0x002fea000383ffff */
[----:B------:R-:W-:Y:S05]  /*a6d0*/  BRA `(.L_x_232) ;  /* 0xfffffff000447947 */ /* 0x000fea000383ffff */
.L_x_198:
[----:B0-----:R0:W1:Y:S02]  /*a6e0*/  SYNCS.PHASECHK.TRANS64.TRYWAIT P0, [R9+URZ], R4 ;  /* 0x00000004090075a7 */ /* 0x001064000800017f */
[----:B-1----:R-:W-:Y:S05]  /*a6f0*/  @!P0 NANOSLEEP.SYNCS 0x989680 ;  /* 0x009896800000895d */ /* 0x002fea0003900000 */
[----:B------:R-:W1:Y:S02]  /*a700*/  @!P0 SYNCS.PHASECHK.TRANS64 P0, [R9+URZ], R4 ;  /* 0x00000004090085a7 */ /* 0x000e64000800007f */
[----:B-1----:R-:W-:Y:S05]  /*a710*/  @!P0 BRA `(.L_x_198) ;  /* 0xfffffffc00f08947 */ /* 0x002fea000383ffff */
[----:B------:R-:W-:Y:S05]  /*a720*/  BRA `(.L_x_233) ;  /* 0xfffffff000547947 */ /* 0x000fea000383ffff */
.L_x_199:
[----:B0-----:R0:W1:Y:S02]  /*a730*/  SYNCS.PHASECHK.TRANS64.TRYWAIT P0, [R6+URZ], R5 ;  /* 0x00000005060075a7 */ /* 0x001064000800017f */
[----:B-1----:R-:W-:Y:S05]  /*a740*/  @!P0 NANOSLEEP.SYNCS 0x989680 ;  /* 0x009896800000895d */ /* 0x002fea0003900000 */
[----:B------:R-:W1:Y:S02]  /*a750*/  @!P0 SYNCS.PHASECHK.TRANS64 P0, [R6+URZ], R5 ;  /* 0x00000005060085a7 */ /* 0x000e64000800007f */
[----:B-1----:R-:W-:Y:S05]  /*a760*/  @!P0 BRA `(.L_x_199) ;  /* 0xfffffffc00f08947 */ /* 0x002fea000383ffff */
[----:B------:R-:W-:Y:S05]  /*a770*/  BRA `(.L_x_234) ;  /* 0xfffffff000647947 */ /* 0x000fea000383ffff */
.L_x_200:
[----:B0-----:R0:W1:Y:S02]  /*a780*/  SYNCS.PHASECHK.TRANS64.TRYWAIT P0, [R9+URZ], R4 ;  /* 0x00000004090075a7 */ /* 0x001064000800017f */
[----:B-1----:R-:W-:Y:S05]  /*a790*/  @!P0 NANOSLEEP.SYNCS 0x989680 ;  /* 0x009896800000895d */ /* 0x002fea0003900000 */
[----:B------:R-:W1:Y:S02]  /*a7a0*/  @!P0 SYNCS.PHASECHK.TRANS64 P0, [R9+URZ], R4 ;  /* 0x00000004090085a7 */ /* 0x000e64000800007f */
[----:B-1----:R-:W-:Y:S05]  /*a7b0*/  @!P0 BRA `(.L_x_200) ;  /* 0xfffffffc00f08947 */ /* 0x002fea000383ffff */
[----:B------:R-:W-:Y:S05]  /*a7c0*/  BRA `(.L_x_235) ;  /* 0xfffffff000747947 */ /* 0x000fea000383ffff */
.L_x_201:
[----:B0-----:R0:W1:Y:S02]  /*a7d0*/  SYNCS.PHASECHK.TRANS64.TRYWAIT P0, [R6+URZ], R5 ;  /* 0x00000005060075a7 */ /* 0x001064000800017f */
[----:B-1----:R-:W-:Y:S05]  /*a7e0*/  @!P0 NANOSLEEP.SYNCS 0x989680 ;  /* 0x009896800000895d */ /* 0x002fea0003900000 */
[----:B------:R-:W1:Y:S02]  /*a7f0*/  @!P0 SYNCS.PHASECHK.TRANS64 P0, [R6+URZ], R5 ;  /* 0x00000005060085a7 */ /* 0x000e64000800007f */
[----:B-1----:R-:W-:Y:S05]  /*a800*/  @!P0 BRA `(.L_x_201) ;  /* 0xfffffffc00f08947 */ /* 0x002fea000383ffff */
[----:B------:R-:W-:Y:S05]  /*a810*/  BRA `(.L_x_236) ;  /* 0xfffffff000847947 */ /* 0x000fea000383ffff */
.L_x_202:
[----:B0-----:R0:W1:Y:S02]  /*a820*/  SYNCS.PHASECHK.TRANS64.TRYWAIT P0, [R9+URZ], R4 ;  /* 0x00000004090075a7 */ /* 0x001064000800017f */
[----:B-1----:R-:W-:Y:S05]  /*a830*/  @!P0 NANOSLEEP.SYNCS 0x989680 ;  /* 0x009896800000895d */ /* 0x002fea0003900000 */
[----:B------:R-:W1:Y:S02]  /*a840*/  @!P0 SYNCS.PHASECHK.TRANS64 P0, [R9+URZ], R4 ;  /* 0x00000004090085a7 */ /* 0x000e64000800007f */
[----:B-1----:R-:W-:Y:S05]  /*a850*/  @!P0 BRA `(.L_x_202) ;  /* 0xfffffffc00f08947 */ /* 0x002fea000383ffff */
[----:B------:R-:W-:Y:S05]  /*a860*/  BRA `(.L_x_237) ;  /* 0xfffffff000947947 */ /* 0x000fea000383ffff */
.L_x_203:
[----:B0-----:R0:W1:Y:S02]  /*a870*/  SYNCS.PHASECHK.TRANS64.TRYWAIT P0, [R6+URZ], R5 ;  /* 0x00000005060075a7 */ /* 0x001064000800017f */
[----:B-1----:R-:W-:Y:S05]  /*a880*/  @!P0 NANOSLEEP.SYNCS 0x989680 ;  /* 0x009896800000895d */ /* 0x002fea0003900000 */
[----:B------:R-:W1:Y:S02]  /*a890*/  @!P0 SYNCS.PHASECHK.TRANS64 P0, [R6+URZ], R5 ;  /* 0x00000005060085a7 */ /* 0x000e64000800007f */
[----:B-1----:R-:W-:Y:S05]  /*a8a0*/  @!P0 BRA `(.L_x_203) ;  /* 0xfffffffc00f08947 */ /* 0x002fea000383ffff */
[----:B------:R-:W-:Y:S05]  /*a8b0*/  BRA `(.L_x_238) ;  /* 0xfffffff000a47947 */ /* 0x000fea000383ffff */
.L_x_204:
[----:B0-----:R0:W1:Y:S02]  /*a8c0*/  SYNCS.PHASECHK.TRANS64.TRYWAIT P0, [R9+URZ], R4 ;  /* 0x00000004090075a7 */ /* 0x001064000800017f */
[----:B-1----:R-:W-:Y:S05]  /*a8d0*/  @!P0 NANOSLEEP.SYNCS 0x989680 ;  /* 0x009896800000895d */ /* 0x002fea0003900000 */
[----:B------:R-:W1:Y:S02]  /*a8e0*/  @!P0 SYNCS.PHASECHK.TRANS64 P0, [R9+URZ], R4 ;  /* 0x00000004090085a7 */ /* 0x000e64000800007f */
[----:B-1----:R-:W-:Y:S05]  /*a8f0*/  @!P0 BRA `(.L_x_204) ;  /* 0xfffffffc00f08947 */ /* 0x002fea000383ffff */
[----:B------:R-:W-:Y:S05]  /*a900*/  BRA `(.L_x_239) ;  /* 0xfffffff000b47947 */ /* 0x000fea000383ffff */
.L_x_205:
[----:B0-----:R0:W1:Y:S02]  /*a910*/  SYNCS.PHASECHK.TRANS64.TRYWAIT P0, [R6+URZ], R5 ;  /* 0x00000005060075a7 */ /* 0x001064000800017f */
[----:B-1----:R-:W-:Y:S05]  /*a920*/  @!P0 NANOSLEEP.SYNCS 0x989680 ;  /* 0x009896800000895d */ /* 0x002fea0003900000 */
[----:B------:R-:W1:Y:S02]  /*a930*/  @!P0 SYNCS.PHASECHK.TRANS64 P0, [R6+URZ], R5 ;  /* 0x00000005060085a7 */ /* 0x000e64000800007f */
[----:B-1----:R-:W-:Y:S05]  /*a940*/  @!P0 BRA `(.L_x_205) ;  /* 0xfffffffc00f08947 */ /* 0x002fea000383ffff */
[----:B------:R-:W-:Y:S05]  /*a950*/  BRA `(.L_x_240) ;  /* 0xfffffff000c47947 */ /* 0x000fea000383ffff */
.L_x_206:
[----:B0-----:R0:W1:Y:S02]  /*a960*/  SYNCS.PHASECHK.TRANS64.TRYWAIT P0, [R9+URZ], R4 ;  /* 0x00000004090075a7 */ /* 0x001064000800017f */
[----:B-1----:R-:W-:Y:S05]  /*a970*/  @!P0 NANOSLEEP.SYNCS 0x989680 ;  /* 0x009896800000895d */ /* 0x002fea0003900000 */
[----:B------:R-:W1:Y:S02]  /*a980*/  @!P0 SYNCS.PHASECHK.TRANS64 P0, [R9+URZ], R4 ;  /* 0x00000004090085a7 */ /* 0x000e64000800007f */
[----:B-1----:R-:W-:Y:S05]  /*a990*/  @!P0 BRA `(.L_x_206) ;  /* 0xfffffffc00f08947 */ /* 0x002fea000383ffff */
[----:B------:R-:W-:Y:S05]  /*a9a0*/  BRA `(.L_x_241) ;  /* 0xfffffff000d47947 */ /* 0x000fea000383ffff */
.L_x_207:
[----:B0-----:R0:W1:Y:S02]  /*a9b0*/  SYNCS.PHASECHK.TRANS64.TRYWAIT P0, [R6+URZ], R5 ;  /* 0x00000005060075a7 */ /* 0x001064000800017f */
[----:B-1----:R-:W-:Y:S05]  /*a9c0*/  @!P0 NANOSLEEP.SYNCS 0x989680 ;  /* 0x009896800000895d */ /* 0x002fea0003900000 */
[----:B------:R-:W1:Y:S02]  /*a9d0*/  @!P0 SYNCS.PHASECHK.TRANS64 P0, [R6+URZ], R5 ;  /* 0x00000005060085a7 */ /* 0x000e64000800007f */
[----:B-1----:R-:W-:Y:S05]  /*a9e0*/  @!P0 BRA `(.L_x_207) ;  /* 0xfffffffc00f08947 */ /* 0x002fea000383ffff */
[----:B------:R-:W-:Y:S05]  /*a9f0*/  BRA `(.L_x_242) ;  /* 0xfffffff000e47947 */ /* 0x000fea000383ffff */
.L_x_208:
[----:B0-----:R0:W1:Y:S02]  /*aa00*/  SYNCS.PHASECHK.TRANS64.TRYWAIT P0, [R9+URZ], R4 ;  /* 0x00000004090075a7 */ /* 0x001064000800017f */
[----:B-1----:R-:W-:Y:S05]  /*aa10*/  @!P0 NANOSLEEP.SYNCS 0x989680 ;  /* 0x009896800000895d */ /* 0x002fea0003900000 */
[----:B------:R-:W1:Y:S02]  /*aa20*/  @!P0 SYNCS.PHASECHK.TRANS64 P0, [R9+URZ], R4 ;  /* 0x00000004090085a7 */ /* 0x000e64000800007f */
[----:B-1----:R-:W-:Y:S05]  /*aa30*/  @!P0 BRA `(.L_x_208) ;  /* 0xfffffffc00f08947 */ /* 0x002fea000383ffff */
[----:B------:R-:W-:Y:S05]  /*aa40*/  BRA `(.L_x_243) ;  /* 0xfffffff000f47947 */ /* 0x000fea000383ffff */
.L_x_209:
[----:B0-----:R0:W1:Y:S02]  /*aa50*/  SYNCS.PHASECHK.TRANS64.TRYWAIT P0, [R6+URZ], R5 ;  /* 0x00000005060075a7 */ /* 0x001064000800017f */
[----:B-1----:R-:W-:Y:S05]  /*aa60*/  @!P0 NANOSLEEP.SYNCS 0x989680 ;  /* 0x009896800000895d */ /* 0x002fea0003900000 */
[----:B------:R-:W1:Y:S02]  /*aa70*/  @!P0 SYNCS.PHASECHK.TRANS64 P0, [R6+URZ], R5 ;  /* 0x00000005060085a7 */ /* 0x000e64000800007f */
[----:B-1----:R-:W-:Y:S05]  /*aa80*/  @!P0 BRA `(.L_x_209) ;  /* 0xfffffffc00f08947 */ /* 0x002fea000383ffff */
[----:B------:R-:W-:Y:S05]  /*aa90*/  BRA `(.L_x_244) ;  /* 0xfffffff400047947 */ /* 0x000fea000383ffff */
.L_x_210:
[----:B0-----:R0:W1:Y:S02]  /*aaa0*/  SYNCS.PHASECHK.TRANS64.TRYWAIT P0, [R9+URZ], R4 ;  /* 0x00000004090075a7 */ /* 0x001064000800017f */
[----:B-1----:R-:W-:Y:S05]  /*aab0*/  @!P0 NANOSLEEP.SYNCS 0x989680 ;  /* 0x009896800000895d */ /* 0x002fea0003900000 */
[----:B------:R-:W1:Y:S02]  /*aac0*/  @!P0 SYNCS.PHASECHK.TRANS64 P0, [R9+URZ], R4 ;  /* 0x00000004090085a7 */ /* 0x000e64000800007f */
[----:B-1----:R-:W-:Y:S05]  /*aad0*/  @!P0 BRA `(.L_x_210) ;  /* 0xfffffffc00f08947 */ /* 0x002fea000383ffff */
[----:B------:R-:W-:Y:S05]  /*aae0*/  BRA `(.L_x_245) ;  /* 0xfffffff400147947 */ /* 0x000fea000383ffff */
.L_x_211:
[----:B0-----:R0:W1:Y:S02]  /*aaf0*/  SYNCS.PHASECHK.TRANS64.TRYWAIT P0, [R6+URZ], R5 ;  /* 0x00000005060075a7 */ /* 0x001064000800017f */
[----:B-1----:R-:W-:Y:S05]  /*ab00*/  @!P0 NANOSLEEP.SYNCS 0x989680 ;  /* 0x009896800000895d */ /* 0x002fea0003900000 */
[----:B------:R-:W1:Y:S02]  /*ab10*/  @!P0 SYNCS.PHASECHK.TRANS64 P0, [R6+URZ], R5 ;  /* 0x00000005060085a7 */ /* 0x000e64000800007f */
[----:B-1----:R-:W-:Y:S05]  /*ab20*/  @!P0 BRA `(.L_x_211) ;  /* 0xfffffffc00f08947 */ /* 0x002fea000383ffff */
[----:B------:R-:W-:Y:S05]  /*ab30*/  BRA `(.L_x_246) ;  /* 0xfffffff400247947 */ /* 0x000fea000383ffff */
.L_x_212:
[----:B0-----:R0:W1:Y:S02]  /*ab40*/  SYNCS.PHASECHK.TRANS64.TRYWAIT P0, [R9+URZ], R4 ;  /* 0x00000004090075a7 */ /* 0x001064000800017f */
[----:B-1----:R-:W-:Y:S05]  /*ab50*/  @!P0 NANOSLEEP.SYNCS 0x989680 ;  /* 0x009896800000895d */ /* 0x002fea0003900000 */
[----:B------:R-:W1:Y:S02]  /*ab60*/  @!P0 SYNCS.PHASECHK.TRANS64 P0, [R9+URZ], R4 ;  /* 0x00000004090085a7 */ /* 0x000e64000800007f */
[----:B-1----:R-:W-:Y:S05]  /*ab70*/  @!P0 BRA `(.L_x_212) ;  /* 0xfffffffc00f08947 */ /* 0x002fea000383ffff */
[----:B------:R-:W-:Y:S05]  /*ab80*/  BRA `(.L_x_247) ;  /* 0xfffffff400347947 */ /* 0x000fea000383ffff */
.L_x_213:
[----:B0-----:R0:W1:Y:S02]  /*ab90*/  SYNCS.PHASECHK.TRANS64.TRYWAIT P0, [R6+URZ], R5 ;  /* 0x00000005060075a7 */ /* 0x001064000800017f */
[----:B-1----:R-:W-:Y:S05]  /*aba0*/  @!P0 NANOSLEEP.SYNCS 0x989680 ;  /* 0x009896800000895d */ /* 0x002fea0003900000 */
[----:B------:R-:W1:Y:S02]  /*abb0*/  @!P0 SYNCS.PHASECHK.TRANS64 P0, [R6+URZ], R5 ;  /* 0x00000005060085a7 */ /* 0x000e64000800007f */
[----:B-1----:R-:W-:Y:S05]  /*abc0*/  @!P0 BRA `(.L_x_213) ;  /* 0xfffffffc00f08947 */ /* 0x002fea000383ffff */
[----:B------:R-:W-:Y:S05]  /*abd0*/  BRA `(.L_x_248) ;  /* 0xfffffff4003c7947 */ /* 0x000fea000383ffff */
.L_x_249:
[----:B------:R-:W-:-:S00]  /*abe0*/  BRA `(.L_x_249) ;  /* 0xfffffffc00fc7947 */ /* 0x000fc0000383ffff */
[----:B------:R-:W-:-:S00]  /*abf0*/  NOP ;  /* 0x0000000000007918 */ /* 0x000fc00000000000 */
        /* <DEDUP_REMOVED lines=8> */
.L_x_250:


//--------------------- .nv.shared._ZN7cutlass13device_kernelINS_4gemm6kernel13GemmUniversalIN4cute5tupleIJiiiiEEENS1_10collective13CollectiveMmaINS1_37MainloopSm90TmaGmmaWarpSpecializedFP8ILi28ENS5_IJNS4_1CILi1EEESB_SB_EEENS1_35KernelTmaWarpSpecializedCooperativeEEENS5_IJNSA_ILi128EEESF_NSA_ILi32EEEEEENS_12float_e4m3_tENS5_IJlSB_lEEESI_SJ_NS4_8TiledMMAINS4_8MMA_AtomIJNS4_4SM904GMMA31MMA_64x128x32_F32E4M3E4M3_SS_TNILNSN_7ScaleInE1ELSP_1EEEEEENS4_6LayoutINS5_IJNSA_ILi2EEESB_SB_EEENS5_IJSB_NSA_ILi0EEESV_EEEEENS5_IJNS4_10UnderscoreESY_SY_EEEEENS4_13SM90_TMA_LOADENS4_14ComposedLayoutINS4_7SwizzleILi1ELi4ELi3EEENS4_18smem_ptr_flag_bitsILi8EEENSS_INS5_IJNSA_ILi8EEESG_EEENS5_IJSG_SB_EEEEEEEvNS4_8identityES11_S1B_vS1C_EENS_8epilogue10collective6detail29Sm90TmaWarpSpecializedAdapterINS1F_15DefaultEpilogueISI_SJ_SJ_NS1E_6thread17LinearCombinationISI_Li1EffLNS1J_9ScaleType4KindE0ELNS_15FloatRoundStyleE2ESI_EENS1_15EpilogueDefaultEEEEEvvEEEEvNT_6ParamsE --------------------------
	.section	.nv.shared._ZN7cutlass13device_kernelINS_4gemm6kernel13GemmUniversalIN4cute5tupleIJiiiiEEENS1_10collective13CollectiveMmaINS1_37MainloopSm90TmaGmmaWarpSpecializedFP8ILi28ENS5_IJNS4_1CILi1EEESB_SB_EEENS1_35KernelTmaWarpSpecializedCooperativeEEENS5_IJNSA_ILi128EEESF_NSA_ILi32EEEEEENS_12float_e4m3_tENS5_IJlSB_lEEESI_SJ_NS4_8TiledMMAINS4_8MMA_AtomIJNS4_4SM904GMMA31MMA_64x128x32_F32E4M3E4M3_SS_TNILNSN_7ScaleInE1ELSP_1EEEEEENS4_6LayoutINS5_IJNSA_ILi2EEESB_SB_EEENS5_IJSB_NSA_ILi0EEESV_EEEEENS5_IJNS4_10UnderscoreESY_SY_EEEEENS4_13SM90_TMA_LOADENS4_14ComposedLayoutINS4_7SwizzleILi1ELi4ELi3EEENS4_18smem_ptr_flag_bitsILi8EEENSS_INS5_IJNSA_ILi8EEESG_EEENS5_IJSG_SB_EEEEEEEvNS4_8identityES11_S1B_vS1C_EENS_8epilogue10collective6detail29Sm90TmaWarpSpecializedAdapterINS1F_15DefaultEpilogueISI_SJ_SJ_NS1E_6thread17LinearCombinationISI_Li1EffLNS1J_9ScaleType4KindE0ELNS_15FloatRoundStyleE2ESI_EENS1_15EpilogueDefaultEEEEEvvEEEEvNT_6ParamsE,"aw",@nobits
	.sectionflags	@""
	.align	16
	.zero		1024


//--------------------- .nv.shared.reserved.0     --------------------------
	.section	.nv.shared.reserved.0,"aw",@nobits
	.weak		__nv_reservedSMEM_offset_0_alias
	.size		__nv_reservedSMEM_offset_0_alias, 0, 0
	.other		__nv_reservedSMEM_offset_0_alias,@"STO_CUDA_RESERVED_SHARED STV_DEFAULT"
__nv_reservedSMEM_offset_0_alias:
	.zero		0


//--------------------- .nv.global                --------------------------
	.section	.nv.global,"aw",@nobits
.nv.global:
	.type		_ZN40_INTERNAL_8a6b54b3_4_k_cu_7af706f6_305584cute1_E,@object
	.size		_ZN40_INTERNAL_8a6b54b3_4_k_cu_7af706f6_305584cute1_E,(_ZN40_INTERNAL_8a6b54b3_4_k_cu_7af706f6_305584cuda3std3__45__cpo6cbeginE - _ZN40_INTERNAL_8a6b54b3_4_k_cu_7af706f6_305584cute1_E)
_ZN40_INTERNAL_8a6b54b3_4_k_cu_7af706f6_305584cute1_E:
	.zero		1
	.type		_ZN40_INTERNAL_8a6b54b3_4_k_cu_7af706f6_305584cuda3std3__45__cpo6cbeginE,@object
	.size		_ZN40_INTERNAL_8a6b54b3_4_k_cu_7af706f6_305584cuda3std3__45__cpo6cbeginE,(_ZN40_INTERNAL_8a6b54b3_4_k_cu_7af706f6_305584cuda3std3__48in_placeE - _ZN40_INTERNAL_8a6b54b3_4_k_cu_7af706f6_305584cuda3std3__45__cpo6cbeginE)
_ZN40_INTERNAL_8a6b54b3_4_k_cu_7af706f6_305584cuda3std3__45__cpo6cbeginE:
	.zero		1
	.type		_ZN40_INTERNAL_8a6b54b3_4_k_cu_7af706f6_305584cuda3std3__48in_placeE,@object
	.size		_ZN40_INTERNAL_8a6b54b3_4_k_cu_7af706f6_305584cuda3std3__48in_placeE,(_ZN40_INTERNAL_8a6b54b3_4_k_cu_7af706f6_305584cuda3std6ranges3__45__cpo9iter_moveE - _ZN40_INTERNAL_8a6b54b3_4_k_cu_7af706f6_305584cuda3std3__48in_placeE)
_ZN40_INTERNAL_8a6b54b3_4_k_cu_7af706f6_305584cuda3std3__48in_placeE:
	.zero		1
	.type		_ZN40_INTERNAL_8a6b54b3_4_k_cu_7af706f6_305584cuda3std6ranges3__45__cpo9iter_moveE,@object
	.size		_ZN40_INTERNAL_8a6b54b3_4_k_cu_7af706f6_305584cuda3std6ranges3__45__cpo9iter_moveE,(_ZN40_INTERNAL_8a6b54b3_4_k_cu_7af706f6_305584cuda3std3__45__cpo5beginE - _ZN40_INTERNAL_8a6b54b3_4_k_cu_7af706f6_305584cuda3std6ranges3__45__cpo9iter_moveE)
_ZN40_INTERNAL_8a6b54b3_4_k_cu_7af706f6_305584cuda3std6ranges3__45__cpo9iter_moveE:
	.zero		1
	.type		_ZN40_INTERNAL_8a6b54b3_4_k_cu_7af706f6_305584cuda3std3__45__cpo5beginE,@object
	.size		_ZN40_INTERNAL_8a6b54b3_4_k_cu_7af706f6_305584cuda3std3__45__cpo5beginE,(_ZN40_INTERNAL_8a6b54b3_4_k_cu_7af706f6_305584cuda3std3__442_GLOBAL__N__8a6b54b3_4_k_cu_7af706f6_305586ignoreE - _ZN40_INTERNAL_8a6b54b3_4_k_cu_7af706f6_305584cuda3std3__45__cpo5beginE)
_ZN40_INTERNAL_8a6b54b3_4_k_cu_7af706f6_305584cuda3std3__45__cpo5beginE:
	.zero		1
	.type		_ZN40_INTERNAL_8a6b54b3_4_k_cu_7af706f6_305584cuda3std3__442_GLOBAL__N__8a6b54b3_4_k_cu_7af706f6_305586ignoreE,@object
	.size		_ZN40_INTERNAL_8a6b54b3_4_k_cu_7af706f6_305584cuda3std3__442_GLOBAL__N__8a6b54b3_4_k_cu_7af706f6_305586ignoreE,(_ZN40_INTERNAL_8a6b54b3_4_k_cu_7af706f6_305584cute7productE - _ZN40_INTERNAL_8a6b54b3_4_k_cu_7af706f6_305584cuda3std3__442_GLOBAL__N__8a6b54b3_4_k_cu_7af706f6_305586ignoreE)
_ZN40_INTERNAL_8a6b54b3_4_k_cu_7af706f6_305584cuda3std3__442_GLOBAL__N__8a6b54b3_4_k_cu_7af706f6_305586ignoreE:
	.zero		1
	.type		_ZN40_INTERNAL_8a6b54b3_4_k_cu_7af706f6_305584cute7productE,@object
	.size		_ZN40_INTERNAL_8a6b54b3_4_k_cu_7af706f6_305584cute7productE,(_ZN40_INTERNAL_8a6b54b3_4_k_cu_7af706f6_305584cuda3std3__45__cpo3endE - _ZN40_INTERNAL_8a6b54b3_4_k_cu_7af706f6_305584cute7productE)
_ZN40_INTERNAL_8a6b54b3_4_k_cu_7af706f6_305584cute7productE:
	.zero		1
	.type		_ZN40_INTERNAL_8a6b54b3_4_k_cu_7af706f6_305584cuda3std3__45__cpo3endE,@object
	.size		_ZN40_INTERNAL_8a6b54b3_4_k_cu_7af706f6_305584cuda3std3__45__cpo3endE,(_ZN40_INTERNAL_8a6b54b3_4_k_cu_7af706f6_305584cuda3std3__419piecewise_constructE - _ZN40_INTERNAL_8a6b54b3_4_k_cu_7af706f6_305584cuda3std3__45__cpo3endE)
_ZN40_INTERNAL_8a6b54b3_4_k_cu_7af706f6_305584cuda3std3__45__cpo3endE:
	.zero		1
	.type		_ZN40_INTERNAL_8a6b54b3_4_k_cu_7af706f6_305584cuda3std3__419piecewise_constructE,@object
	.size		_ZN40_INTERNAL_8a6b54b3_4_k_cu_7af706f6_305584cuda3std3__419piecewise_constructE,(_ZN40_INTERNAL_8a6b54b3_4_k_cu_7af706f6_305584cuda3std3__45__cpo4cendE - _ZN40_INTERNAL_8a6b54b3_4_k_cu_7af706f6_305584cuda3std3__419piecewise_constructE)
_ZN40_INTERNAL_8a6b54b3_4_k_cu_7af706f6_305584cuda3std3__419piecewise_constructE:
	.zero		1
	.type		_ZN40_INTERNAL_8a6b54b3_4_k_cu_7af706f6_305584cuda3std3__45__cpo4cendE,@object
	.size		_ZN40_INTERNAL_8a6b54b3_4_k_cu_7af706f6_305584cuda3std3__45__cpo4cendE,(_ZN40_INTERNAL_8a6b54b3_4_k_cu_7af706f6_305584cuda3std6ranges3__45__cpo4swapE - _ZN40_INTERNAL_8a6b54b3_4_k_cu_7af706f6_305584cuda3std3__45__cpo4cendE)
_ZN40_INTERNAL_8a6b54b3_4_k_cu_7af706f6_305584cuda3std3__45__cpo4cendE:
	.zero		1
	.type		_ZN40_INTERNAL_8a6b54b3_4_k_cu_7af706f6_305584cuda3std6ranges3__45__cpo4swapE,@object
	.size		_ZN40_INTERNAL_8a6b54b3_4_k_cu_7af706f6_305584cuda3std6ranges3__45__cpo4swapE,(.L_7 - _ZN40_INTERNAL_8a6b54b3_4_k_cu_7af706f6_305584cuda3std6ranges3__45__cpo4swapE)
_ZN40_INTERNAL_8a6b54b3_4_k_cu_7af706f6_305584cuda3std6ranges3__45__cpo4swapE:
	.zero		1
.L_7:


//--------------------- .nv.constant0._ZN7cutlass13device_kernelINS_4gemm6kernel13GemmUniversalIN4cute5tupleIJiiiiEEENS1_10collective13CollectiveMmaINS1_37MainloopSm90TmaGmmaWarpSpecializedFP8ILi28ENS5_IJNS4_1CILi1EEESB_SB_EEENS1_35KernelTmaWarpSpecializedCooperativeEEENS5_IJNSA_ILi128EEESF_NSA_ILi32EEEEEENS_12float_e4m3_tENS5_IJlSB_lEEESI_SJ_NS4_8TiledMMAINS4_8MMA_AtomIJNS4_4SM904GMMA31MMA_64x128x32_F32E4M3E4M3_SS_TNILNSN_7ScaleInE1ELSP_1EEEEEENS4_6LayoutINS5_IJNSA_ILi2EEESB_SB_EEENS5_IJSB_NSA_ILi0EEESV_EEEEENS5_IJNS4_10UnderscoreESY_SY_EEEEENS4_13SM90_TMA_LOADENS4_14ComposedLayoutINS4_7SwizzleILi1ELi4ELi3EEENS4_18smem_ptr_flag_bitsILi8EEENSS_INS5_IJNSA_ILi8EEESG_EEENS5_IJSG_SB_EEEEEEEvNS4_8identityES11_S1B_vS1C_EENS_8epilogue10collective6detail29Sm90TmaWarpSpecializedAdapterINS1F_15DefaultEpilogueISI_SJ_SJ_NS1E_6thread17LinearCombinationISI_Li1EffLNS1J_9ScaleType4KindE0ELNS_15FloatRoundStyleE2ESI_EENS1_15EpilogueDefaultEEEEEvvEEEEvNT_6ParamsE --------------------------
	.section	.nv.constant0._ZN7cutlass13device_kernelINS_4gemm6kernel13GemmUniversalIN4cute5tupleIJiiiiEEENS1_10collective13CollectiveMmaINS1_37MainloopSm90TmaGmmaWarpSpecializedFP8ILi28ENS5_IJNS4_1CILi1EEESB_SB_EEENS1_35KernelTmaWarpSpecializedCooperativeEEENS5_IJNSA_ILi128EEESF_NSA_ILi32EEEEEENS_12float_e4m3_tENS5_IJlSB_lEEESI_SJ_NS4_8TiledMMAINS4_8MMA_AtomIJNS4_4SM904GMMA31MMA_64x128x32_F32E4M3E4M3_SS_TNILNSN_7ScaleInE1ELSP_1EEEEEENS4_6LayoutINS5_IJNSA_ILi2EEESB_SB_EEENS5_IJSB_NSA_ILi0EEESV_EEEEENS5_IJNS4_10UnderscoreESY_SY_EEEEENS4_13SM90_TMA_LOADENS4_14ComposedLayoutINS4_7SwizzleILi1ELi4ELi3EEENS4_18smem_ptr_flag_bitsILi8EEENSS_INS5_IJNSA_ILi8EEESG_EEENS5_IJSG_SB_EEEEEEEvNS4_8identityES11_S1B_vS1C_EENS_8epilogue10collective6detail29Sm90TmaWarpSpecializedAdapterINS1F_15DefaultEpilogueISI_SJ_SJ_NS1E_6thread17LinearCombinationISI_Li1EffLNS1J_9ScaleType4KindE0ELNS_15FloatRoundStyleE2ESI_EENS1_15EpilogueDefaultEEEEEvvEEEEvNT_6ParamsE,"a",@progbits
	.sectionflags	@""
	.align	4
.nv.constant0._ZN7cutlass13device_kernelINS_4gemm6kernel13GemmUniversalIN4cute5tupleIJiiiiEEENS1_10collective13CollectiveMmaINS1_37MainloopSm90TmaGmmaWarpSpecializedFP8ILi28ENS5_IJNS4_1CILi1EEESB_SB_EEENS1_35KernelTmaWarpSpecializedCooperativeEEENS5_IJNSA_ILi128EEESF_NSA_ILi32EEEEEENS_12float_e4m3_tENS5_IJlSB_lEEESI_SJ_NS4_8TiledMMAINS4_8MMA_AtomIJNS4_4SM904GMMA31MMA_64x128x32_F32E4M3E4M3_SS_TNILNSN_7ScaleInE1ELSP_1EEEEEENS4_6LayoutINS5_IJNSA_ILi2EEESB_SB_EEENS5_IJSB_NSA_ILi0EEESV_EEEEENS5_IJNS4_10UnderscoreESY_SY_EEEEENS4_13SM90_TMA_LOADENS4_14ComposedLayoutINS4_7SwizzleILi1ELi4ELi3EEENS4_18smem_ptr_flag_bitsILi8EEENSS_INS5_IJNSA_ILi8EEESG_EEENS5_IJSG_SB_EEEEEEEvNS4_8identityES11_S1B_vS1C_EENS_8epilogue10collective6detail29Sm90TmaWarpSpecializedAdapterINS1F_15DefaultEpilogueISI_SJ_SJ_NS1E_6thread17LinearCombinationISI_Li1EffLNS1J_9ScaleType4KindE0ELNS_15FloatRoundStyleE2ESI_EENS1_15EpilogueDefaultEEEEEvvEEEEvNT_6ParamsE:
	.zero		1664


//--------------------- SYMBOLS --------------------------

	.type		.nv.reservedSmem.offset0,@object
	.size		.nv.reservedSmem.offset0,0x4
